// auto-generated by cutlass_sweep.gemm — config: {"arch": "sm_100", "cluster_m": 1, "cluster_n": 1, "dtype": "fp16", "stages": 0, "tile_k": 128, "tile_m": 64, "tile_n": 256}
#include "cutlass/cutlass.h"
#include "cutlass/gemm/collective/collective_builder.hpp"
#include "cutlass/gemm/device/gemm_universal_adapter.h"
#include "cutlass/gemm/kernel/gemm_universal.hpp"
#include "cutlass/epilogue/collective/collective_builder.hpp"

using ElemA = cutlass::half_t;
using ElemB = cutlass::half_t;
using ElemCD = cutlass::half_t;
using Acc  = float;
using TileShape    = cute::Shape<cute::_64, cute::_256, cute::_128>;
using ClusterShape = cute::Shape<cute::_1, cute::_1, cute::_1>;

using CollectiveEpilogue = typename cutlass::epilogue::collective::CollectiveBuilder<
    cutlass::arch::Sm100, cutlass::arch::OpClassTensorOp,
    TileShape, ClusterShape,
    cutlass::epilogue::collective::EpilogueTileAuto,
    Acc, Acc,
    ElemCD, cutlass::layout::RowMajor, 128 / cutlass::sizeof_bits<ElemCD>::value,
    ElemCD, cutlass::layout::RowMajor, 128 / cutlass::sizeof_bits<ElemCD>::value,
    cutlass::epilogue::collective::EpilogueScheduleAuto
  >::CollectiveOp;

using CollectiveMainloop = typename cutlass::gemm::collective::CollectiveBuilder<
    cutlass::arch::Sm100, cutlass::arch::OpClassTensorOp,
    ElemA, cutlass::layout::RowMajor, 128 / cutlass::sizeof_bits<ElemA>::value,
    ElemB, cutlass::layout::ColumnMajor, 128 / cutlass::sizeof_bits<ElemB>::value,
    Acc,
    TileShape, ClusterShape,
    cutlass::gemm::collective::StageCountAutoCarveout<static_cast<int>(sizeof(typename CollectiveEpilogue::SharedStorage))>,
    cutlass::gemm::collective::KernelScheduleAuto
  >::CollectiveOp;

using GemmKernel = cutlass::gemm::kernel::GemmUniversal<
    cute::Shape<int,int,int,int>,
    CollectiveMainloop,
    CollectiveEpilogue
>;
using Gemm = cutlass::gemm::device::GemmUniversalAdapter<GemmKernel>;

// Force the device kernel symbol into the cubin without needing a host main.
auto* _anchor = &cutlass::device_kernel<GemmKernel>;


// ===== COMPILED SASS (sm_100a) =====

	.target	sm_100a

	.elftype	@"ET_EXEC"


//--------------------- .note.nv.tkinfo           --------------------------
	.section	.note.nv.tkinfo,"",@"SHT_NOTE"
	.sectionflags	@"SHF_NOTE_NV_TKINFO"
	.tkinfo
        /*0018*/ 	.word	0x00000002
        /*0030*/ 	.string	""
        /*0030*/ 	.string	"ptxas"
        /*0030*/ 	.string	"Cuda compilation tools, release 13.0, V13.0.88"
        /*0030*/ 	.string	"Build cuda_13.0.r13.0/compiler.36424714_0"
        /*0030*/ 	.string	"-arch sm_100a -m 64 "



//--------------------- .note.nv.cuinfo           --------------------------
	.section	.note.nv.cuinfo,"",@"SHT_NOTE"
	.sectionflags	@"SHF_NOTE_NV_CUINFO"
        /*0018*/ 	.short	0x0002
        /*001a*/ 	.short	0x0064
        /*001c*/ 	.short	0x0082
	.zero		2


//--------------------- .nv.info                  --------------------------
	.section	.nv.info,"",@"SHT_CUDA_INFO"
	.align	4


	//----- nvinfo : EIATTR_REGCOUNT
	.align		4
        /*0000*/ 	.byte	0x04, 0x2f
        /*0002*/ 	.short	(.L_19 - .L_18)
	.align		4
.L_18:
        /*0004*/ 	.word	index@(_ZN7cutlass13device_kernelINS_4gemm6kernel13GemmUniversalIN4cute5tupleIJiiiiEEENS1_10collective13CollectiveMmaINS1_35MainloopSm100TmaUmmaWarpSpecializedILi2ELi2ELi4ENS5_IJNS4_1CILi1EEESB_SB_EEEEENS5_IJNSA_ILi64EEENSA_ILi256EEENSA_ILi128EEEEEENS_6half_tENS5_IJlSB_lEEESI_SJ_NS4_8TiledMMAINS4_8MMA_AtomIJNS4_20SM100_MMA_F16BF16_SSISI_SI_fLi64ELi256ELNS4_4UMMA5MajorE0ELSO_0ELNSN_7ScaleInE0ELSP_0EEEEEENS4_6LayoutISC_NS5_IJNSA_ILi0EEEST_ST_EEEEENS5_IJNS4_10UnderscoreESW_SW_EEEEENS4_13SM90_TMA_LOADENS4_14ComposedLayoutINS4_7SwizzleILi3ELi4ELi3EEENS4_18smem_ptr_flag_bitsILi16EEENSS_INS5_IJNSA_ILi8EEESE_EEENS5_IJSE_SB_EEEEEEEvNS4_8identityESZ_S19_vS1A_EENS_8epilogue10collective18CollectiveEpilogueINS1C_23Sm100TmaWarpSpecializedILi4ELi2ELi32ELb1ELb0EEEJSH_NS5_IJNSS_ISE_SB_EES1H_EEESI_SJ_SI_SJ_NS1C_6fusion15FusionCallbacksIS1G_NS1J_17LinearCombinationISI_fSI_fLNS_15FloatRoundStyleE2EEESH_S1I_JEEENS4_5SM1004TMEM4LOAD26SM100_TMEM_LOAD_16dp256b8xESZ_S19_NS4_17SM75_U32x4_LDSM_NENS4_14SM90_TMA_STOREES19_NS4_17SM90_U32x4_STSM_NENS4_39AutoVectorizingCopyWithAssumedAlignmentILi128EEEEEEvvEEEEvNT_6ParamsE)
        /*0008*/ 	.word	0x00000070


	//----- nvinfo : EIATTR_FRAME_SIZE
	.align		4
.L_19:
        /*000c*/ 	.byte	0x04, 0x11
        /*000e*/ 	.short	(.L_21 - .L_20)
	.align		4
.L_20:
        /*0010*/ 	.word	index@($__internal_2_$__cuda_sm10x_tcgen05_guardrail_trap_unallocated_columns_being_dealloced)
        /*0014*/ 	.word	0x00000000


	//----- nvinfo : EIATTR_FRAME_SIZE
	.align		4
.L_21:
        /*0018*/ 	.byte	0x04, 0x11
        /*001a*/ 	.short	(.L_23 - .L_22)
	.align		4
.L_22:
        /*001c*/ 	.word	index@($__internal_1_$__cuda_sm10x_tcgen05_guardrail_trap_phase_invalid_during_alloc)
        /*0020*/ 	.word	0x00000000


	//----- nvinfo : EIATTR_FRAME_SIZE
	.align		4
.L_23:
        /*0024*/ 	.byte	0x04, 0x11
        /*0026*/ 	.short	(.L_25 - .L_24)
	.align		4
.L_24:
        /*0028*/ 	.word	index@($__internal_0_$__cuda_sm10x_tcgen05_guardrail_trap_col_being_dealloced_not_returned_by_alloc)
        /*002c*/ 	.word	0x00000000


	//----- nvinfo : EIATTR_FRAME_SIZE
	.align		4
.L_25:
        /*0030*/ 	.byte	0x04, 0x11
        /*0032*/ 	.short	(.L_27 - .L_26)
	.align		4
.L_26:
        /*0034*/ 	.word	index@(_ZN7cutlass13device_kernelINS_4gemm6kernel13GemmUniversalIN4cute5tupleIJiiiiEEENS1_10collective13CollectiveMmaINS1_35MainloopSm100TmaUmmaWarpSpecializedILi2ELi2ELi4ENS5_IJNS4_1CILi1EEESB_SB_EEEEENS5_IJNSA_ILi64EEENSA_ILi256EEENSA_ILi128EEEEEENS_6half_tENS5_IJlSB_lEEESI_SJ_NS4_8TiledMMAINS4_8MMA_AtomIJNS4_20SM100_MMA_F16BF16_SSISI_SI_fLi64ELi256ELNS4_4UMMA5MajorE0ELSO_0ELNSN_7ScaleInE0ELSP_0EEEEEENS4_6LayoutISC_NS5_IJNSA_ILi0EEEST_ST_EEEEENS5_IJNS4_10UnderscoreESW_SW_EEEEENS4_13SM90_TMA_LOADENS4_14ComposedLayoutINS4_7SwizzleILi3ELi4ELi3EEENS4_18smem_ptr_flag_bitsILi16EEENSS_INS5_IJNSA_ILi8EEESE_EEENS5_IJSE_SB_EEEEEEEvNS4_8identityESZ_S19_vS1A_EENS_8epilogue10collective18CollectiveEpilogueINS1C_23Sm100TmaWarpSpecializedILi4ELi2ELi32ELb1ELb0EEEJSH_NS5_IJNSS_ISE_SB_EES1H_EEESI_SJ_SI_SJ_NS1C_6fusion15FusionCallbacksIS1G_NS1J_17LinearCombinationISI_fSI_fLNS_15FloatRoundStyleE2EEESH_S1I_JEEENS4_5SM1004TMEM4LOAD26SM100_TMEM_LOAD_16dp256b8xESZ_S19_NS4_17SM75_U32x4_LDSM_NENS4_14SM90_TMA_STOREES19_NS4_17SM90_U32x4_STSM_NENS4_39AutoVectorizingCopyWithAssumedAlignmentILi128EEEEEEvvEEEEvNT_6ParamsE)
        /*0038*/ 	.word	0x00000000


	//----- nvinfo : EIATTR_MIN_STACK_SIZE
	.align		4
.L_27:
        /*003c*/ 	.byte	0x04, 0x12
        /*003e*/ 	.short	(.L_29 - .L_28)
	.align		4
.L_28:
        /*0040*/ 	.word	index@(_ZN7cutlass13device_kernelINS_4gemm6kernel13GemmUniversalIN4cute5tupleIJiiiiEEENS1_10collective13CollectiveMmaINS1_35MainloopSm100TmaUmmaWarpSpecializedILi2ELi2ELi4ENS5_IJNS4_1CILi1EEESB_SB_EEEEENS5_IJNSA_ILi64EEENSA_ILi256EEENSA_ILi128EEEEEENS_6half_tENS5_IJlSB_lEEESI_SJ_NS4_8TiledMMAINS4_8MMA_AtomIJNS4_20SM100_MMA_F16BF16_SSISI_SI_fLi64ELi256ELNS4_4UMMA5MajorE0ELSO_0ELNSN_7ScaleInE0ELSP_0EEEEEENS4_6LayoutISC_NS5_IJNSA_ILi0EEEST_ST_EEEEENS5_IJNS4_10UnderscoreESW_SW_EEEEENS4_13SM90_TMA_LOADENS4_14ComposedLayoutINS4_7SwizzleILi3ELi4ELi3EEENS4_18smem_ptr_flag_bitsILi16EEENSS_INS5_IJNSA_ILi8EEESE_EEENS5_IJSE_SB_EEEEEEEvNS4_8identityESZ_S19_vS1A_EENS_8epilogue10collective18CollectiveEpilogueINS1C_23Sm100TmaWarpSpecializedILi4ELi2ELi32ELb1ELb0EEEJSH_NS5_IJNSS_ISE_SB_EES1H_EEESI_SJ_SI_SJ_NS1C_6fusion15FusionCallbacksIS1G_NS1J_17LinearCombinationISI_fSI_fLNS_15FloatRoundStyleE2EEESH_S1I_JEEENS4_5SM1004TMEM4LOAD26SM100_TMEM_LOAD_16dp256b8xESZ_S19_NS4_17SM75_U32x4_LDSM_NENS4_14SM90_TMA_STOREES19_NS4_17SM90_U32x4_STSM_NENS4_39AutoVectorizingCopyWithAssumedAlignmentILi128EEEEEEvvEEEEvNT_6ParamsE)
        /*0044*/ 	.word	0x00000000
.L_29:


//--------------------- .nv.compat                --------------------------
	.section	.nv.compat,"",@"SHT_CUDA_COMPAT_INFO"
	.align	4
        /*0000*/ 	.byte	0x02, 0x09, 0x01, 0x00, 0x02, 0x02, 0x02, 0x00, 0x02, 0x05, 0x05, 0x00, 0x03, 0x07, 0x01, 0x01
        /*0010*/ 	.byte	0x02, 0x03, 0x01, 0x00, 0x02, 0x06, 0x01, 0x00, 0x04, 0x0b, 0x08, 0x00, 0x09, 0x00, 0x00, 0x00
        /*0020*/ 	.byte	0x00, 0x00, 0x00, 0x00


//--------------------- .nv.info._ZN7cutlass13device_kernelINS_4gemm6kernel13GemmUniversalIN4cute5tupleIJiiiiEEENS1_10collective13CollectiveMmaINS1_35MainloopSm100TmaUmmaWarpSpecializedILi2ELi2ELi4ENS5_IJNS4_1CILi1EEESB_SB_EEEEENS5_IJNSA_ILi64EEENSA_ILi256EEENSA_ILi128EEEEEENS_6half_tENS5_IJlSB_lEEESI_SJ_NS4_8TiledMMAINS4_8MMA_AtomIJNS4_20SM100_MMA_F16BF16_SSISI_SI_fLi64ELi256ELNS4_4UMMA5MajorE0ELSO_0ELNSN_7ScaleInE0ELSP_0EEEEEENS4_6LayoutISC_NS5_IJNSA_ILi0EEEST_ST_EEEEENS5_IJNS4_10UnderscoreESW_SW_EEEEENS4_13SM90_TMA_LOADENS4_14ComposedLayoutINS4_7SwizzleILi3ELi4ELi3EEENS4_18smem_ptr_flag_bitsILi16EEENSS_INS5_IJNSA_ILi8EEESE_EEENS5_IJSE_SB_EEEEEEEvNS4_8identityESZ_S19_vS1A_EENS_8epilogue10collective18CollectiveEpilogueINS1C_23Sm100TmaWarpSpecializedILi4ELi2ELi32ELb1ELb0EEEJSH_NS5_IJNSS_ISE_SB_EES1H_EEESI_SJ_SI_SJ_NS1C_6fusion15FusionCallbacksIS1G_NS1J_17LinearCombinationISI_fSI_fLNS_15FloatRoundStyleE2EEESH_S1I_JEEENS4_5SM1004TMEM4LOAD26SM100_TMEM_LOAD_16dp256b8xESZ_S19_NS4_17SM75_U32x4_LDSM_NENS4_14SM90_TMA_STOREES19_NS4_17SM90_U32x4_STSM_NENS4_39AutoVectorizingCopyWithAssumedAlignmentILi128EEEEEEvvEEEEvNT_6ParamsE --------------------------
	.section	.nv.info._ZN7cutlass13device_kernelINS_4gemm6kernel13GemmUniversalIN4cute5tupleIJiiiiEEENS1_10collective13CollectiveMmaINS1_35MainloopSm100TmaUmmaWarpSpecializedILi2ELi2ELi4ENS5_IJNS4_1CILi1EEESB_SB_EEEEENS5_IJNSA_ILi64EEENSA_ILi256EEENSA_ILi128EEEEEENS_6half_tENS5_IJlSB_lEEESI_SJ_NS4_8TiledMMAINS4_8MMA_AtomIJNS4_20SM100_MMA_F16BF16_SSISI_SI_fLi64ELi256ELNS4_4UMMA5MajorE0ELSO_0ELNSN_7ScaleInE0ELSP_0EEEEEENS4_6LayoutISC_NS5_IJNSA_ILi0EEEST_ST_EEEEENS5_IJNS4_10UnderscoreESW_SW_EEEEENS4_13SM90_TMA_LOADENS4_14ComposedLayoutINS4_7SwizzleILi3ELi4ELi3EEENS4_18smem_ptr_flag_bitsILi16EEENSS_INS5_IJNSA_ILi8EEESE_EEENS5_IJSE_SB_EEEEEEEvNS4_8identityESZ_S19_vS1A_EENS_8epilogue10collective18CollectiveEpilogueINS1C_23Sm100TmaWarpSpecializedILi4ELi2ELi32ELb1ELb0EEEJSH_NS5_IJNSS_ISE_SB_EES1H_EEESI_SJ_SI_SJ_NS1C_6fusion15FusionCallbacksIS1G_NS1J_17LinearCombinationISI_fSI_fLNS_15FloatRoundStyleE2EEESH_S1I_JEEENS4_5SM1004TMEM4LOAD26SM100_TMEM_LOAD_16dp256b8xESZ_S19_NS4_17SM75_U32x4_LDSM_NENS4_14SM90_TMA_STOREES19_NS4_17SM90_U32x4_STSM_NENS4_39AutoVectorizingCopyWithAssumedAlignmentILi128EEEEEEvvEEEEvNT_6ParamsE,"",@"SHT_CUDA_INFO"
	.sectionflags	@""
	.align	4


	//----- nvinfo : EIATTR_CUDA_API_VERSION
	.align		4
        /*0000*/ 	.byte	0x04, 0x37
        /*0002*/ 	.short	(.L_31 - .L_30)
.L_30:
        /*0004*/ 	.word	0x00000082


	//----- nvinfo : EIATTR_KPARAM_INFO
	.align		4
.L_31:
        /*0008*/ 	.byte	0x04, 0x17
        /*000a*/ 	.short	(.L_33 - .L_32)
.L_32:
        /*000c*/ 	.word	0x00000000
        /*0010*/ 	.short	0x0000
        /*0012*/ 	.short	0x0000
        /*0014*/ 	.byte	0x00, 0xf0, 0x01, 0x20


	//----- nvinfo : EIATTR_AT_ENTRY_FRAGMENTS
	.align		4
.L_33:
        /*0018*/ 	.byte	0x04, 0x4f
        /*001a*/ 	.short	(.L_35 - .L_34)


	//   ....[0]....
.L_34:
        /*001c*/ 	.word	0x00000006


	//----- nvinfo : EIATTR_RESERVED_SMEM_USED
	.align		4
.L_35:
        /*0020*/ 	.byte	0x01, 0x41
	.zero		2


	//----- nvinfo : EIATTR_SPARSE_MMA_MASK
	.align		4
        /*0024*/ 	.byte	0x03, 0x50
        /*0026*/ 	.short	0x0000


	//----- nvinfo : EIATTR_TCGEN05_1CTA_USED
	.align		4
        /*0028*/ 	.byte	0x01, 0x51
	.zero		2


	//----- nvinfo : EIATTR_MAXREG_COUNT
	.align		4
        /*002c*/ 	.byte	0x03, 0x1b
        /*002e*/ 	.short	0x00ff


	//----- nvinfo : EIATTR_NUM_BARRIERS
	.align		4
        /*0030*/ 	.byte	0x02, 0x4c
        /*0032*/ 	.byte	0x07
	.zero		1


	//----- nvinfo : EIATTR_EXTERNS
	.align		4
        /*0034*/ 	.byte	0x04, 0x0f
        /*0036*/ 	.short	(.L_37 - .L_36)


	//   ....[0]....
	.align		4
.L_36:
        /*0038*/ 	.word	index@(__assertfail)


	//----- nvinfo : EIATTR_MERCURY_ISA_VERSION
	.align		4
.L_37:
        /*003c*/ 	.byte	0x03, 0x5f
        /*003e*/ 	.short	0x0101


	//----- nvinfo : EIATTR_INT_WARP_WIDE_INSTR_OFFSETS
	.align		4
        /*0040*/ 	.byte	0x04, 0x31
        /*0042*/ 	.short	(.L_39 - .L_38)


	//   ....[0]....
.L_38:
        /*0044*/ 	.word	0x00001f00


	//   ....[1]....
        /*0048*/ 	.word	0x00003a40


	//   ....[2]....
        /*004c*/ 	.word	0x00003a70


	//   ....[3]....
        /*0050*/ 	.word	0x00003ac0


	//   ....[4]....
        /*0054*/ 	.word	0x000043e0


	//   ....[5]....
        /*0058*/ 	.word	0x00004440


	//   ....[6]....
        /*005c*/ 	.word	0x00004520


	//   ....[7]....
        /*0060*/ 	.word	0x00004590


	//   ....[8]....
        /*0064*/ 	.word	0x000046a0


	//   ....[9]....
        /*0068*/ 	.word	0x00004730


	//   ....[10]....
        /*006c*/ 	.word	0x00004900


	//   ....[11]....
        /*0070*/ 	.word	0x00004a60


	//----- nvinfo : EIATTR_COOP_GROUP_MASK_REGIDS
	.align		4
.L_39:
        /*0074*/ 	.byte	0x04, 0x29
        /*0076*/ 	.short	(.L_41 - .L_40)


	//   ....[0]....
.L_40:
        /*0078*/ 	.word	0xffffffff


	//   ....[1]....
        /*007c*/ 	.word	0xffffffff


	//   ....[2]....
        /*0080*/ 	.word	0xffffffff


	//   ....[3]....
        /*0084*/ 	.word	0xffffffff


	//   ....[4]....
        /*0088*/ 	.word	0xffffffff


	//   ....[5]....
        /*008c*/ 	.word	0xffffffff


	//   ....[6]....
        /*0090*/ 	.word	0xffffffff


	//   ....[7]....
        /*0094*/ 	.word	0xffffffff


	//   ....[8]....
        /*0098*/ 	.word	0xffffffff


	//   ....[9]....
        /*009c*/ 	.word	0xffffffff


	//   ....[10]....
        /*00a0*/ 	.word	0xffffffff


	//   ....[11]....
        /*00a4*/ 	.word	0xffffffff


	//   ....[12]....
        /*00a8*/ 	.word	0xffffffff


	//----- nvinfo : EIATTR_COOP_GROUP_INSTR_OFFSETS
	.align		4
.L_41:
        /*00ac*/ 	.byte	0x04, 0x28
        /*00ae*/ 	.short	(.L_43 - .L_42)


	//   ....[0]....
.L_42:
        /*00b0*/ 	.word	0x00000090


	//   ....[1]....
        /*00b4*/ 	.word	0x000004d0


	//   ....[2]....
        /*00b8*/ 	.word	0x00000600


	//   ....[3]....
        /*00bc*/ 	.word	0x000007a0


	//   ....[4]....
        /*00c0*/ 	.word	0x000008a0


	//   ....[5]....
        /*00c4*/ 	.word	0x00000a10


	//   ....[6]....
        /*00c8*/ 	.word	0x00000bb0


	//   ....[7]....
        /*00cc*/ 	.word	0x00001de0


	//   ....[8]....
        /*00d0*/ 	.word	0x00002aa0


	//   ....[9]....
        /*00d4*/ 	.word	0x00002cb0


	//   ....[10]....
        /*00d8*/ 	.word	0x00002ce0


	//   ....[11]....
        /*00dc*/ 	.word	0x00003930


	//   ....[12]....
        /*00e0*/ 	.word	0x00003b60


	//----- nvinfo : EIATTR_VRC_CTA_INIT_COUNT
	.align		4
.L_43:
        /*00e4*/ 	.byte	0x02, 0x4a
        /*00e6*/ 	.byte	0x80
	.zero		1


	//----- nvinfo : EIATTR_SYSCALL_OFFSETS
	.align		4
        /*00e8*/ 	.byte	0x04, 0x46
        /*00ea*/ 	.short	(.L_45 - .L_44)


	//   ....[0]....
.L_44:
        /*00ec*/ 	.word	0x00005510


	//   ....[1]....
        /*00f0*/ 	.word	0x00005600


	//   ....[2]....
        /*00f4*/ 	.word	0x00005e30


	//   ....[3]....
        /*00f8*/ 	.word	0x00006af0


	//   ....[4]....
        /*00fc*/ 	.word	0x00007750


	//   ....[5]....
        /*0100*/ 	.word	0x000083b0


	//----- nvinfo : EIATTR_MBARRIER_INSTR_OFFSETS
	.align		4
.L_45:
        /*0104*/ 	.byte	0x04, 0x39
        /*0106*/ 	.short	(.L_47 - .L_46)


	//   ....[0]....
.L_46:
        /*0108*/ 	.word	0x000005b0
        /*010c*/ 	.word	0x000000ff
        /*0110*/ 	.word	0x00000000
        /*0114*/ 	.short	0x0100
        /*0116*/ 	.byte	0x05
	.zero		1


	//   ....[1]....
        /*0118*/ 	.word	0x000005c0
        /*011c*/ 	.word	0x000000ff
        /*0120*/ 	.word	0x00000010
        /*0124*/ 	.short	0x0100
        /*0126*/ 	.byte	0x05
	.zero		1


	//   ....[2]....
        /*0128*/ 	.word	0x000005d0
        /*012c*/ 	.word	0x000000ff
        /*0130*/ 	.word	0x00000008
        /*0134*/ 	.short	0x0100
        /*0136*/ 	.byte	0x05
	.zero		1


	//   ....[3]....
        /*0138*/ 	.word	0x000005e0
        /*013c*/ 	.word	0x000000ff
        /*0140*/ 	.word	0x00000018
        /*0144*/ 	.short	0x0100
        /*0146*/ 	.byte	0x05
	.zero		1


	//   ....[4]....
        /*0148*/ 	.word	0x00000710
        /*014c*/ 	.word	0x000000ff
        /*0150*/ 	.word	0x00000020
        /*0154*/ 	.short	0x0100
        /*0156*/ 	.byte	0x07
	.zero		1


	//   ....[5]....
        /*0158*/ 	.word	0x00000720
        /*015c*/ 	.word	0x000000ff
        /*0160*/ 	.word	0x00000040
        /*0164*/ 	.short	0x0100
        /*0166*/ 	.byte	0x07
	.zero		1


	//   ....[6]....
        /*0168*/ 	.word	0x00000730
        /*016c*/ 	.word	0x000000ff
        /*0170*/ 	.word	0x00000028
        /*0174*/ 	.short	0x0100
        /*0176*/ 	.byte	0x07
	.zero		1


	//   ....[7]....
        /*0178*/ 	.word	0x00000740
        /*017c*/ 	.word	0x000000ff
        /*0180*/ 	.word	0x00000048
        /*0184*/ 	.short	0x0100
        /*0186*/ 	.byte	0x07
	.zero		1


	//   ....[8]....
        /*0188*/ 	.word	0x00000750
        /*018c*/ 	.word	0x000000ff
        /*0190*/ 	.word	0x00000030
        /*0194*/ 	.short	0x0100
        /*0196*/ 	.byte	0x07
	.zero		1


	//   ....[9]....
        /*0198*/ 	.word	0x00000760
        /*019c*/ 	.word	0x000000ff
        /*01a0*/ 	.word	0x00000050
        /*01a4*/ 	.short	0x0100
        /*01a6*/ 	.byte	0x07
	.zero		1


	//   ....[10]....
        /*01a8*/ 	.word	0x00000770
        /*01ac*/ 	.word	0x000000ff
        /*01b0*/ 	.word	0x00000038
        /*01b4*/ 	.short	0x0100
        /*01b6*/ 	.byte	0x07
	.zero		1


	//   ....[11]....
        /*01b8*/ 	.word	0x00000780
        /*01bc*/ 	.word	0x000000ff
        /*01c0*/ 	.word	0x00000058
        /*01c4*/ 	.short	0x0100
        /*01c6*/ 	.byte	0x07
	.zero		1


	//   ....[12]....
        /*01c8*/ 	.word	0x00000870
        /*01cc*/ 	.word	0x000000ff
        /*01d0*/ 	.word	0x00000060
        /*01d4*/ 	.short	0x0100
        /*01d6*/ 	.byte	0x05
	.zero		1


	//   ....[13]....
        /*01d8*/ 	.word	0x00000880
        /*01dc*/ 	.word	0x000000ff
        /*01e0*/ 	.word	0x00000068
        /*01e4*/ 	.short	0x0100
        /*01e6*/ 	.byte	0x05
	.zero		1


	//   ....[14]....
        /*01e8*/ 	.word	0x000009c0
        /*01ec*/ 	.word	0x000000ff
        /*01f0*/ 	.word	0x00000070
        /*01f4*/ 	.short	0x0100
        /*01f6*/ 	.byte	0x05
	.zero		1


	//   ....[15]....
        /*01f8*/ 	.word	0x000009d0
        /*01fc*/ 	.word	0x000000ff
        /*0200*/ 	.word	0x00000080
        /*0204*/ 	.short	0x0100
        /*0206*/ 	.byte	0x05
	.zero		1


	//   ....[16]....
        /*0208*/ 	.word	0x000009e0
        /*020c*/ 	.word	0x000000ff
        /*0210*/ 	.word	0x00000078
        /*0214*/ 	.short	0x0100
        /*0216*/ 	.byte	0x05
	.zero		1


	//   ....[17]....
        /*0218*/ 	.word	0x000009f0
        /*021c*/ 	.word	0x000000ff
        /*0220*/ 	.word	0x00000088
        /*0224*/ 	.short	0x0100
        /*0226*/ 	.byte	0x05
	.zero		1


	//   ....[18]....
        /*0228*/ 	.word	0x00000b20
        /*022c*/ 	.word	0x000000ff
        /*0230*/ 	.word	0x00000090
        /*0234*/ 	.short	0x0100
        /*0236*/ 	.byte	0x07
	.zero		1


	//   ....[19]....
        /*0238*/ 	.word	0x00000b30
        /*023c*/ 	.word	0x000000ff
        /*0240*/ 	.word	0x000000b0
        /*0244*/ 	.short	0x0100
        /*0246*/ 	.byte	0x07
	.zero		1


	//   ....[20]....
        /*0248*/ 	.word	0x00000b40
        /*024c*/ 	.word	0x000000ff
        /*0250*/ 	.word	0x00000098
        /*0254*/ 	.short	0x0100
        /*0256*/ 	.byte	0x07
	.zero		1


	//   ....[21]....
        /*0258*/ 	.word	0x00000b50
        /*025c*/ 	.word	0x000000ff
        /*0260*/ 	.word	0x000000b8
        /*0264*/ 	.short	0x0100
        /*0266*/ 	.byte	0x07
	.zero		1


	//   ....[22]....
        /*0268*/ 	.word	0x00000b60
        /*026c*/ 	.word	0x000000ff
        /*0270*/ 	.word	0x000000a0
        /*0274*/ 	.short	0x0100
        /*0276*/ 	.byte	0x07
	.zero		1


	//   ....[23]....
        /*0278*/ 	.word	0x00000b70
        /*027c*/ 	.word	0x000000ff
        /*0280*/ 	.word	0x000000c0
        /*0284*/ 	.short	0x0100
        /*0286*/ 	.byte	0x07
	.zero		1


	//   ....[24]....
        /*0288*/ 	.word	0x00000b80
        /*028c*/ 	.word	0x000000ff
        /*0290*/ 	.word	0x000000a8
        /*0294*/ 	.short	0x0100
        /*0296*/ 	.byte	0x07
	.zero		1


	//   ....[25]....
        /*0298*/ 	.word	0x00000b90
        /*029c*/ 	.word	0x000000ff
        /*02a0*/ 	.word	0x000000c8
        /*02a4*/ 	.short	0x0100
        /*02a6*/ 	.byte	0x07
	.zero		1


	//   ....[26]....
        /*02a8*/ 	.word	0x00000c80
        /*02ac*/ 	.word	0x000000ff
        /*02b0*/ 	.word	0x000000d0
        /*02b4*/ 	.short	0x0100
        /*02b6*/ 	.byte	0x05
	.zero		1


	//   ....[27]....
        /*02b8*/ 	.word	0x00000c90
        /*02bc*/ 	.word	0x000000ff
        /*02c0*/ 	.word	0x000000e0
        /*02c4*/ 	.short	0x0100
        /*02c6*/ 	.byte	0x05
	.zero		1


	//   ....[28]....
        /*02c8*/ 	.word	0x00000ca0
        /*02cc*/ 	.word	0x000000ff
        /*02d0*/ 	.word	0x000000d8
        /*02d4*/ 	.short	0x0100
        /*02d6*/ 	.byte	0x05
	.zero		1


	//   ....[29]....
        /*02d8*/ 	.word	0x00000cb0
        /*02dc*/ 	.word	0x000000ff
        /*02e0*/ 	.word	0x000000e8
        /*02e4*/ 	.short	0x0100
        /*02e6*/ 	.byte	0x05
	.zero		1


	//   ....[30]....
        /*02e8*/ 	.word	0x00001580
        /*02ec*/ 	.word	0x00000002
        /*02f0*/ 	.word	0x000000e0
        /*02f4*/ 	.short	0x010a
        /*02f6*/ 	.byte	0xff
	.zero		1


	//   ....[31]....
        /*02f8*/ 	.word	0x000015b0
        /*02fc*/ 	.word	0x00000002
        /*0300*/ 	.word	0x000000d0
        /*0304*/ 	.short	0x0101
        /*0306*/ 	.byte	0xff
	.zero		1


	//   ....[32]....
        /*0308*/ 	.word	0x00001680
        /*030c*/ 	.word	0x000000ff
        /*0310*/ 	.word	0x00000010
        /*0314*/ 	.short	0x010a
        /*0316*/ 	.byte	0x08
	.zero		1


	//   ....[33]....
        /*0318*/ 	.word	0x00001720
        /*031c*/ 	.word	0x000000ff
        /*0320*/ 	.word	0x00000010
        /*0324*/ 	.short	0x010a
        /*0326*/ 	.byte	0x21
	.zero		1


	//   ....[34]....
        /*0328*/ 	.word	0x00001870
        /*032c*/ 	.word	0x000000ff
        /*0330*/ 	.word	0x00000010
        /*0334*/ 	.short	0x010a
        /*0336*/ 	.byte	0x08
	.zero		1


	//   ....[35]....
        /*0338*/ 	.word	0x00001a40
        /*033c*/ 	.word	0x000000ff
        /*0340*/ 	.word	0x00000068
        /*0344*/ 	.short	0x0101
        /*0346*/ 	.byte	0x04
	.zero		1


	//   ....[36]....
        /*0348*/ 	.word	0x00001a60
        /*034c*/ 	.word	0x000000ff
        /*0350*/ 	.word	0x00000010
        /*0354*/ 	.short	0x010a
        /*0356*/ 	.byte	0x08
	.zero		1


	//   ....[37]....
        /*0358*/ 	.word	0x00001ae0
        /*035c*/ 	.word	0x000000ff
        /*0360*/ 	.word	0x00000010
        /*0364*/ 	.short	0x010a
        /*0366*/ 	.byte	0x21
	.zero		1


	//   ....[38]....
        /*0368*/ 	.word	0x00001c30
        /*036c*/ 	.word	0x000000ff
        /*0370*/ 	.word	0x00000010
        /*0374*/ 	.short	0x010a
        /*0376*/ 	.byte	0x08
	.zero		1


	//   ....[39]....
        /*0378*/ 	.word	0x00001e10
        /*037c*/ 	.word	0x00000002
        /*0380*/ 	.word	0x00000070
        /*0384*/ 	.short	0x010a
        /*0386*/ 	.byte	0xff
	.zero		1


	//   ....[40]....
        /*0388*/ 	.word	0x00001ed0
        /*038c*/ 	.word	0x00000002
        /*0390*/ 	.word	0x00000000
        /*0394*/ 	.short	0x0101
        /*0396*/ 	.byte	0xff
	.zero		1


	//   ....[41]....
        /*0398*/ 	.word	0x00002430
        /*039c*/ 	.word	0x000000ff
        /*03a0*/ 	.word	0x00000000
        /*03a4*/ 	.short	0x010a
        /*03a6*/ 	.byte	0x04
	.zero		1


	//   ....[42]....
        /*03a8*/ 	.word	0x000024d0
        /*03ac*/ 	.word	0x00000000
        /*03b0*/ 	.word	0x00000000
        /*03b4*/ 	.short	0x010a
        /*03b6*/ 	.byte	0xff
	.zero		1


	//   ....[43]....
        /*03b8*/ 	.word	0x000025f0
        /*03bc*/ 	.word	0x00000000
        /*03c0*/ 	.word	0x000000d0
        /*03c4*/ 	.short	0x010a
        /*03c6*/ 	.byte	0xff
	.zero		1


	//   ....[44]....
        /*03c8*/ 	.word	0x00002660
        /*03cc*/ 	.word	0x00000000
        /*03d0*/ 	.word	0x00000000
        /*03d4*/ 	.short	0x0101
        /*03d6*/ 	.byte	0xff
	.zero		1


	//   ....[45]....
        /*03d8*/ 	.word	0x00002680
        /*03dc*/ 	.word	0x000000ff
        /*03e0*/ 	.word	0x00000080
        /*03e4*/ 	.short	0x010a
        /*03e6*/ 	.byte	0x05
	.zero		1


	//   ....[46]....
        /*03e8*/ 	.word	0x000027a0
        /*03ec*/ 	.word	0x00000000
        /*03f0*/ 	.word	0x00000070
        /*03f4*/ 	.short	0x010a
        /*03f6*/ 	.byte	0xff
	.zero		1


	//   ....[47]....
        /*03f8*/ 	.word	0x000028a0
        /*03fc*/ 	.word	0x00000000
        /*0400*/ 	.word	0x00000000
        /*0404*/ 	.short	0x0101
        /*0406*/ 	.byte	0xff
	.zero		1


	//   ....[48]....
        /*0408*/ 	.word	0x00002930
        /*040c*/ 	.word	0x000000ff
        /*0410*/ 	.word	0x00000080
        /*0414*/ 	.short	0x0106
        /*0416*/ 	.byte	0x05
	.zero		1


	//   ....[49]....
        /*0418*/ 	.word	0x00002950
        /*041c*/ 	.word	0x000000ff
        /*0420*/ 	.word	0x00000080
        /*0424*/ 	.short	0x010a
        /*0426*/ 	.byte	0x05
	.zero		1


	//   ....[50]....
        /*0428*/ 	.word	0x000029e0
        /*042c*/ 	.word	0x000000ff
        /*0430*/ 	.word	0x00000080
        /*0434*/ 	.short	0x0106
        /*0436*/ 	.byte	0x04
	.zero		1


	//   ....[51]....
        /*0438*/ 	.word	0x00002a20
        /*043c*/ 	.word	0x00000000
        /*0440*/ 	.word	0x00000080
        /*0444*/ 	.short	0x010a
        /*0446*/ 	.byte	0xff
	.zero		1


	//   ....[52]....
        /*0448*/ 	.word	0x00002fe0
        /*044c*/ 	.word	0x00000000
        /*0450*/ 	.word	0x00000070
        /*0454*/ 	.short	0x010a
        /*0456*/ 	.byte	0xff
	.zero		1


	//   ....[53]....
        /*0458*/ 	.word	0x000030f0
        /*045c*/ 	.word	0x00000003
        /*0460*/ 	.word	0x00000000
        /*0464*/ 	.short	0x0101
        /*0466*/ 	.byte	0xff
	.zero		1


	//   ....[54]....
        /*0468*/ 	.word	0x00003100
        /*046c*/ 	.word	0x000000ff
        /*0470*/ 	.word	0x00000000
        /*0474*/ 	.short	0x010a
        /*0476*/ 	.byte	0x07
	.zero		1


	//   ....[55]....
        /*0478*/ 	.word	0x00003180
        /*047c*/ 	.word	0x000000ff
        /*0480*/ 	.word	0x000000b0
        /*0484*/ 	.short	0x010a
        /*0486*/ 	.byte	0x06
	.zero		1


	//   ....[56]....
        /*0488*/ 	.word	0x00003250
        /*048c*/ 	.word	0x000000ff
        /*0490*/ 	.word	0x00000000
        /*0494*/ 	.short	0x010a
        /*0496*/ 	.byte	0x0b
	.zero		1


	//   ....[57]....
        /*0498*/ 	.word	0x00003380
        /*049c*/ 	.word	0x000000ff
        /*04a0*/ 	.word	0x00000000
        /*04a4*/ 	.short	0x010a
        /*04a6*/ 	.byte	0x22
	.zero		1


	//   ....[58]....
        /*04a8*/ 	.word	0x00003760
        /*04ac*/ 	.word	0x000000ff
        /*04b0*/ 	.word	0x00000000
        /*04b4*/ 	.short	0x010a
        /*04b6*/ 	.byte	0x06
	.zero		1


	//   ....[59]....
        /*04b8*/ 	.word	0x000037f0
        /*04bc*/ 	.word	0x000000ff
        /*04c0*/ 	.word	0x00000000
        /*04c4*/ 	.short	0x010a
        /*04c6*/ 	.byte	0x06
	.zero		1


	//   ....[60]....
        /*04c8*/ 	.word	0x00003880
        /*04cc*/ 	.word	0x000000ff
        /*04d0*/ 	.word	0x00000000
        /*04d4*/ 	.short	0x010a
        /*04d6*/ 	.byte	0x06
	.zero		1


	//   ....[61]....
        /*04d8*/ 	.word	0x00003910
        /*04dc*/ 	.word	0x000000ff
        /*04e0*/ 	.word	0x00000000
        /*04e4*/ 	.short	0x010a
        /*04e6*/ 	.byte	0x07
	.zero		1


	//   ....[62]....
        /*04e8*/ 	.word	0x00003d90
        /*04ec*/ 	.word	0x00000000
        /*04f0*/ 	.word	0x00000070
        /*04f4*/ 	.short	0x010a
        /*04f6*/ 	.byte	0xff
	.zero		1


	//   ....[63]....
        /*04f8*/ 	.word	0x00003e50
        /*04fc*/ 	.word	0x00000000
        /*0500*/ 	.word	0x00000000
        /*0504*/ 	.short	0x0101
        /*0506*/ 	.byte	0xff
	.zero		1


	//   ....[64]....
        /*0508*/ 	.word	0x00004170
        /*050c*/ 	.word	0x000000ff
        /*0510*/ 	.word	0x00000068
        /*0514*/ 	.short	0x010a
        /*0516*/ 	.byte	0x07
	.zero		1


	//   ....[65]....
        /*0518*/ 	.word	0x00004360
        /*051c*/ 	.word	0x000000ff
        /*0520*/ 	.word	0x00000040
        /*0524*/ 	.short	0x010a
        /*0526*/ 	.byte	0x07
	.zero		1


	//   ....[66]....
        /*0528*/ 	.word	0x000044d0
        /*052c*/ 	.word	0x000000ff
        /*0530*/ 	.word	0x00000020
        /*0534*/ 	.short	0x010b
        /*0536*/ 	.byte	0x07
	.zero		1


	//   ....[67]....
        /*0538*/ 	.word	0x000044e0
        /*053c*/ 	.word	0x000000ff
        /*0540*/ 	.word	0x00000000
        /*0544*/ 	.short	0x0101
        /*0546*/ 	.byte	0x08
	.zero		1


	//   ....[68]....
        /*0548*/ 	.word	0x000044f0
        /*054c*/ 	.word	0x000000ff
        /*0550*/ 	.word	0x00000048
        /*0554*/ 	.short	0x010a
        /*0556*/ 	.byte	0x07
	.zero		1


	//   ....[69]....
        /*0558*/ 	.word	0x00004640
        /*055c*/ 	.word	0x000000ff
        /*0560*/ 	.word	0x00000028
        /*0564*/ 	.short	0x010b
        /*0566*/ 	.byte	0x07
	.zero		1


	//   ....[70]....
        /*0568*/ 	.word	0x00004650
        /*056c*/ 	.word	0x000000ff
        /*0570*/ 	.word	0x00000000
        /*0574*/ 	.short	0x0101
        /*0576*/ 	.byte	0x08
	.zero		1


	//   ....[71]....
        /*0578*/ 	.word	0x00004660
        /*057c*/ 	.word	0x000000ff
        /*0580*/ 	.word	0x00000050
        /*0584*/ 	.short	0x010a
        /*0586*/ 	.byte	0x07
	.zero		1


	//   ....[72]....
        /*0588*/ 	.word	0x000047e0
        /*058c*/ 	.word	0x000000ff
        /*0590*/ 	.word	0x00000030
        /*0594*/ 	.short	0x010b
        /*0596*/ 	.byte	0x07
	.zero		1


	//   ....[73]....
        /*0598*/ 	.word	0x00004820
        /*059c*/ 	.word	0x000000ff
        /*05a0*/ 	.word	0x00000000
        /*05a4*/ 	.short	0x0101
        /*05a6*/ 	.byte	0x08
	.zero		1


	//   ....[74]....
        /*05a8*/ 	.word	0x00004860
        /*05ac*/ 	.word	0x000000ff
        /*05b0*/ 	.word	0x00000058
        /*05b4*/ 	.short	0x010a
        /*05b6*/ 	.byte	0x07
	.zero		1


	//   ....[75]....
        /*05b8*/ 	.word	0x00004aa0
        /*05bc*/ 	.word	0x000000ff
        /*05c0*/ 	.word	0x00000038
        /*05c4*/ 	.short	0x010b
        /*05c6*/ 	.byte	0x07
	.zero		1


	//   ....[76]....
        /*05c8*/ 	.word	0x00004ac0
        /*05cc*/ 	.word	0x000000ff
        /*05d0*/ 	.word	0x00000000
        /*05d4*/ 	.short	0x0101
        /*05d6*/ 	.byte	0x0d
	.zero		1


	//   ....[77]....
        /*05d8*/ 	.word	0x00004af0
        /*05dc*/ 	.word	0x000000ff
        /*05e0*/ 	.word	0x00000040
        /*05e4*/ 	.short	0x010a
        /*05e6*/ 	.byte	0x07
	.zero		1


	//   ....[78]....
        /*05e8*/ 	.word	0x00004b10
        /*05ec*/ 	.word	0x000000ff
        /*05f0*/ 	.word	0x00000048
        /*05f4*/ 	.short	0x010a
        /*05f6*/ 	.byte	0x07
	.zero		1


	//   ....[79]....
        /*05f8*/ 	.word	0x00004b30
        /*05fc*/ 	.word	0x000000ff
        /*0600*/ 	.word	0x00000050
        /*0604*/ 	.short	0x010a
        /*0606*/ 	.byte	0x07
	.zero		1


	//   ....[80]....
        /*0608*/ 	.word	0x00004b70
        /*060c*/ 	.word	0x00000000
        /*0610*/ 	.word	0x00000058
        /*0614*/ 	.short	0x010a
        /*0616*/ 	.byte	0xff
	.zero		1


	//   ....[81]....
        /*0618*/ 	.word	0x00004ed0
        /*061c*/ 	.word	0x00000000
        /*0620*/ 	.word	0x00000070
        /*0624*/ 	.short	0x010a
        /*0626*/ 	.byte	0xff
	.zero		1


	//   ....[82]....
        /*0628*/ 	.word	0x00004fe0
        /*062c*/ 	.word	0x00000000
        /*0630*/ 	.word	0x00000000
        /*0634*/ 	.short	0x0101
        /*0636*/ 	.byte	0xff
	.zero		1


	//   ....[83]....
        /*0638*/ 	.word	0x00005a60
        /*063c*/ 	.word	0x000000ff
        /*0640*/ 	.word	0x00000020
        /*0644*/ 	.short	0x010a
        /*0646*/ 	.byte	0x30
	.zero		1


	//   ....[84]....
        /*0648*/ 	.word	0x00005aa0
        /*064c*/ 	.word	0x00000040
        /*0650*/ 	.word	0x00000090
        /*0654*/ 	.short	0x010a
        /*0656*/ 	.byte	0xff
	.zero		1


	//   ....[85]....
        /*0658*/ 	.word	0x00005c10
        /*065c*/ 	.word	0x000000ff
        /*0660*/ 	.word	0x00000020
        /*0664*/ 	.short	0x010a
        /*0666*/ 	.byte	0x30
	.zero		1


	//   ....[86]....
        /*0668*/ 	.word	0x00005d10
        /*066c*/ 	.word	0x00000040
        /*0670*/ 	.word	0x00000090
        /*0674*/ 	.short	0x010a
        /*0676*/ 	.byte	0xff
	.zero		1


	//   ....[87]....
        /*0678*/ 	.word	0x00006810
        /*067c*/ 	.word	0x00000000
        /*0680*/ 	.word	0x00000000
        /*0684*/ 	.short	0x0101
        /*0686*/ 	.byte	0xff
	.zero		1


	//   ....[88]....
        /*0688*/ 	.word	0x00006820
        /*068c*/ 	.word	0x00000002
        /*0690*/ 	.word	0x00000020
        /*0694*/ 	.short	0x010a
        /*0696*/ 	.byte	0xff
	.zero		1


	//   ....[89]....
        /*0698*/ 	.word	0x000068f0
        /*069c*/ 	.word	0x00000002
        /*06a0*/ 	.word	0x00000020
        /*06a4*/ 	.short	0x010a
        /*06a6*/ 	.byte	0xff
	.zero		1


	//   ....[90]....
        /*06a8*/ 	.word	0x00007470
        /*06ac*/ 	.word	0x0000004a
        /*06b0*/ 	.word	0x00000000
        /*06b4*/ 	.short	0x0101
        /*06b6*/ 	.byte	0xff
	.zero		1


	//   ....[91]....
        /*06b8*/ 	.word	0x00007490
        /*06bc*/ 	.word	0x00000000
        /*06c0*/ 	.word	0x00000020
        /*06c4*/ 	.short	0x010a
        /*06c6*/ 	.byte	0xff
	.zero		1


	//   ....[92]....
        /*06c8*/ 	.word	0x00007550
        /*06cc*/ 	.word	0x00000000
        /*06d0*/ 	.word	0x00000020
        /*06d4*/ 	.short	0x010a
        /*06d6*/ 	.byte	0xff
	.zero		1


	//   ....[93]....
        /*06d8*/ 	.word	0x000080d0
        /*06dc*/ 	.word	0x0000004a
        /*06e0*/ 	.word	0x00000000
        /*06e4*/ 	.short	0x0101
        /*06e6*/ 	.byte	0xff
	.zero		1


	//   ....[94]....
        /*06e8*/ 	.word	0x000080f0
        /*06ec*/ 	.word	0x00000002
        /*06f0*/ 	.word	0x00000020
        /*06f4*/ 	.short	0x010a
        /*06f6*/ 	.byte	0xff
	.zero		1


	//   ....[95]....
        /*06f8*/ 	.word	0x000081b0
        /*06fc*/ 	.word	0x00000002
        /*0700*/ 	.word	0x00000020
        /*0704*/ 	.short	0x010a
        /*0706*/ 	.byte	0xff
	.zero		1


	//   ....[96]....
        /*0708*/ 	.word	0x00008510
        /*070c*/ 	.word	0x000000ff
        /*0710*/ 	.word	0x00000000
        /*0714*/ 	.short	0x0101
        /*0716*/ 	.byte	0x05
	.zero		1


	//   ....[97]....
        /*0718*/ 	.word	0x00008d90
        /*071c*/ 	.word	0x00000000
        /*0720*/ 	.word	0x00000000
        /*0724*/ 	.short	0x0101
        /*0726*/ 	.byte	0xff
	.zero		1


	//   ....[98]....
        /*0728*/ 	.word	0x00009000
        /*072c*/ 	.word	0x000000ff
        /*0730*/ 	.word	0x00000000
        /*0734*/ 	.short	0x0101
        /*0736*/ 	.byte	0x04
	.zero		1


	//   ....[99]....
        /*0738*/ 	.word	0x00009020
        /*073c*/ 	.word	0x00000002
        /*0740*/ 	.word	0x000000e0
        /*0744*/ 	.short	0x010a
        /*0746*/ 	.byte	0xff
	.zero		1


	//   ....[100]....
        /*0748*/ 	.word	0x00009080
        /*074c*/ 	.word	0x00000002
        /*0750*/ 	.word	0x00000010
        /*0754*/ 	.short	0x010a
        /*0756*/ 	.byte	0xff
	.zero		1


	//   ....[101]....
        /*0758*/ 	.word	0x000090e0
        /*075c*/ 	.word	0x00000002
        /*0760*/ 	.word	0x00000010
        /*0764*/ 	.short	0x010a
        /*0766*/ 	.byte	0xff
	.zero		1


	//   ....[102]....
        /*0768*/ 	.word	0x00009130
        /*076c*/ 	.word	0x00000002
        /*0770*/ 	.word	0x00000070
        /*0774*/ 	.short	0x010a
        /*0776*/ 	.byte	0xff
	.zero		1


	//   ....[103]....
        /*0778*/ 	.word	0x00009190
        /*077c*/ 	.word	0x00000000
        /*0780*/ 	.word	0x00000000
        /*0784*/ 	.short	0x010a
        /*0786*/ 	.byte	0xff
	.zero		1


	//   ....[104]....
        /*0788*/ 	.word	0x000091e0
        /*078c*/ 	.word	0x00000000
        /*0790*/ 	.word	0x000000d0
        /*0794*/ 	.short	0x010a
        /*0796*/ 	.byte	0xff
	.zero		1


	//   ....[105]....
        /*0798*/ 	.word	0x00009240
        /*079c*/ 	.word	0x00000000
        /*07a0*/ 	.word	0x00000080
        /*07a4*/ 	.short	0x010a
        /*07a6*/ 	.byte	0xff
	.zero		1


	//   ....[106]....
        /*07a8*/ 	.word	0x00009290
        /*07ac*/ 	.word	0x00000000
        /*07b0*/ 	.word	0x00000070
        /*07b4*/ 	.short	0x010a
        /*07b6*/ 	.byte	0xff
	.zero		1


	//   ....[107]....
        /*07b8*/ 	.word	0x000092f0
        /*07bc*/ 	.word	0x00000000
        /*07c0*/ 	.word	0x00000080
        /*07c4*/ 	.short	0x010a
        /*07c6*/ 	.byte	0xff
	.zero		1


	//   ....[108]....
        /*07c8*/ 	.word	0x00009340
        /*07cc*/ 	.word	0x00000000
        /*07d0*/ 	.word	0x00000070
        /*07d4*/ 	.short	0x010a
        /*07d6*/ 	.byte	0xff
	.zero		1


	//   ....[109]....
        /*07d8*/ 	.word	0x000093a0
        /*07dc*/ 	.word	0x00000002
        /*07e0*/ 	.word	0x000000b0
        /*07e4*/ 	.short	0x010a
        /*07e6*/ 	.byte	0xff
	.zero		1


	//   ....[110]....
        /*07e8*/ 	.word	0x00009400
        /*07ec*/ 	.word	0x00000000
        /*07f0*/ 	.word	0x00000000
        /*07f4*/ 	.short	0x010a
        /*07f6*/ 	.byte	0xff
	.zero		1


	//   ....[111]....
        /*07f8*/ 	.word	0x00009460
        /*07fc*/ 	.word	0x00000000
        /*0800*/ 	.word	0x00000000
        /*0804*/ 	.short	0x010a
        /*0806*/ 	.byte	0xff
	.zero		1


	//   ....[112]....
        /*0808*/ 	.word	0x000094c0
        /*080c*/ 	.word	0x00000000
        /*0810*/ 	.word	0x00000000
        /*0814*/ 	.short	0x010a
        /*0816*/ 	.byte	0xff
	.zero		1


	//   ....[113]....
        /*0818*/ 	.word	0x00009520
        /*081c*/ 	.word	0x00000000
        /*0820*/ 	.word	0x00000000
        /*0824*/ 	.short	0x010a
        /*0826*/ 	.byte	0xff
	.zero		1


	//   ....[114]....
        /*0828*/ 	.word	0x00009580
        /*082c*/ 	.word	0x00000000
        /*0830*/ 	.word	0x00000000
        /*0834*/ 	.short	0x010a
        /*0836*/ 	.byte	0xff
	.zero		1


	//   ....[115]....
        /*0838*/ 	.word	0x000095d0
        /*083c*/ 	.word	0x00000000
        /*0840*/ 	.word	0x00000070
        /*0844*/ 	.short	0x010a
        /*0846*/ 	.byte	0xff
	.zero		1


	//   ....[116]....
        /*0848*/ 	.word	0x00009630
        /*084c*/ 	.word	0x00000000
        /*0850*/ 	.word	0x00000068
        /*0854*/ 	.short	0x010a
        /*0856*/ 	.byte	0xff
	.zero		1


	//   ....[117]....
        /*0858*/ 	.word	0x00009690
        /*085c*/ 	.word	0x00000000
        /*0860*/ 	.word	0x00000040
        /*0864*/ 	.short	0x010a
        /*0866*/ 	.byte	0xff
	.zero		1


	//   ....[118]....
        /*0868*/ 	.word	0x000096f0
        /*086c*/ 	.word	0x00000000
        /*0870*/ 	.word	0x00000048
        /*0874*/ 	.short	0x010a
        /*0876*/ 	.byte	0xff
	.zero		1


	//   ....[119]....
        /*0878*/ 	.word	0x00009750
        /*087c*/ 	.word	0x00000000
        /*0880*/ 	.word	0x00000050
        /*0884*/ 	.short	0x010a
        /*0886*/ 	.byte	0xff
	.zero		1


	//   ....[120]....
        /*0888*/ 	.word	0x000097b0
        /*088c*/ 	.word	0x00000000
        /*0890*/ 	.word	0x00000058
        /*0894*/ 	.short	0x010a
        /*0896*/ 	.byte	0xff
	.zero		1


	//   ....[121]....
        /*0898*/ 	.word	0x00009810
        /*089c*/ 	.word	0x00000000
        /*08a0*/ 	.word	0x00000040
        /*08a4*/ 	.short	0x010a
        /*08a6*/ 	.byte	0xff
	.zero		1


	//   ....[122]....
        /*08a8*/ 	.word	0x00009870
        /*08ac*/ 	.word	0x00000000
        /*08b0*/ 	.word	0x00000048
        /*08b4*/ 	.short	0x010a
        /*08b6*/ 	.byte	0xff
	.zero		1


	//   ....[123]....
        /*08b8*/ 	.word	0x000098d0
        /*08bc*/ 	.word	0x00000000
        /*08c0*/ 	.word	0x00000050
        /*08c4*/ 	.short	0x010a
        /*08c6*/ 	.byte	0xff
	.zero		1


	//   ....[124]....
        /*08c8*/ 	.word	0x00009920
        /*08cc*/ 	.word	0x00000000
        /*08d0*/ 	.word	0x00000070
        /*08d4*/ 	.short	0x010a
        /*08d6*/ 	.byte	0xff
	.zero		1


	//   ....[125]....
        /*08d8*/ 	.word	0x00009980
        /*08dc*/ 	.word	0x00000000
        /*08e0*/ 	.word	0x00000020
        /*08e4*/ 	.short	0x010a
        /*08e6*/ 	.byte	0xff
	.zero		1


	//   ....[126]....
        /*08e8*/ 	.word	0x000099d0
        /*08ec*/ 	.word	0x00000040
        /*08f0*/ 	.word	0x00000090
        /*08f4*/ 	.short	0x010a
        /*08f6*/ 	.byte	0xff
	.zero		1


	//   ....[127]....
        /*08f8*/ 	.word	0x00009a20
        /*08fc*/ 	.word	0x00000002
        /*0900*/ 	.word	0x00000020
        /*0904*/ 	.short	0x010a
        /*0906*/ 	.byte	0xff
	.zero		1


	//   ....[128]....
        /*0908*/ 	.word	0x00009a70
        /*090c*/ 	.word	0x00000000
        /*0910*/ 	.word	0x00000020
        /*0914*/ 	.short	0x010a
        /*0916*/ 	.byte	0xff
	.zero		1


	//   ....[129]....
        /*0918*/ 	.word	0x00009ac0
        /*091c*/ 	.word	0x00000002
        /*0920*/ 	.word	0x00000020
        /*0924*/ 	.short	0x010a
        /*0926*/ 	.byte	0xff
	.zero		1


	//----- nvinfo : EIATTR_NUM_MBARRIERS
	.align		4
.L_47:
        /*0928*/ 	.byte	0x03, 0x38
        /*092a*/ 	.short	0x001e


	//----- nvinfo : EIATTR_EXIT_INSTR_OFFSETS
	.align		4
        /*092c*/ 	.byte	0x04, 0x1c
        /*092e*/ 	.short	(.L_49 - .L_48)


	//   ....[0]....
.L_48:
        /*0930*/ 	.word	0x00002500


	//   ....[1]....
        /*0934*/ 	.word	0x000029f0


	//   ....[2]....
        /*0938*/ 	.word	0x00002a50


	//   ....[3]....
        /*093c*/ 	.word	0x00003b70


	//   ....[4]....
        /*0940*/ 	.word	0x00004ba0


	//   ....[5]....
        /*0944*/ 	.word	0x00004be0


	//   ....[6]....
        /*0948*/ 	.word	0x00008ef0


	//   ....[7]....
        /*094c*/ 	.word	0x00008f70


	//   ....[8]....
        /*0950*/ 	.word	0x00008fa0


	//   ....[9]....
        /*0954*/ 	.word	0x00009010


	//----- nvinfo : EIATTR_MAX_THREADS
	.align		4
.L_49:
        /*0958*/ 	.byte	0x04, 0x05
        /*095a*/ 	.short	(.L_51 - .L_50)
.L_50:
        /*095c*/ 	.word	0x00000100
        /*0960*/ 	.word	0x00000001
        /*0964*/ 	.word	0x00000001


	//----- nvinfo : EIATTR_CRS_STACK_SIZE
	.align		4
.L_51:
        /*0968*/ 	.byte	0x04, 0x1e
        /*096a*/ 	.short	(.L_53 - .L_52)
.L_52:
        /*096c*/ 	.word	0x00000000


	//----- nvinfo : EIATTR_CBANK_PARAM_SIZE
	.align		4
.L_53:
        /*0970*/ 	.byte	0x03, 0x19
        /*0972*/ 	.short	0x0800


	//----- nvinfo : EIATTR_PARAM_CBANK
	.align		4
        /*0974*/ 	.byte	0x04, 0x0a
        /*0976*/ 	.short	(.L_55 - .L_54)
	.align		4
.L_54:
        /*0978*/ 	.word	index@(.nv.constant0._ZN7cutlass13device_kernelINS_4gemm6kernel13GemmUniversalIN4cute5tupleIJiiiiEEENS1_10collective13CollectiveMmaINS1_35MainloopSm100TmaUmmaWarpSpecializedILi2ELi2ELi4ENS5_IJNS4_1CILi1EEESB_SB_EEEEENS5_IJNSA_ILi64EEENSA_ILi256EEENSA_ILi128EEEEEENS_6half_tENS5_IJlSB_lEEESI_SJ_NS4_8TiledMMAINS4_8MMA_AtomIJNS4_20SM100_MMA_F16BF16_SSISI_SI_fLi64ELi256ELNS4_4UMMA5MajorE0ELSO_0ELNSN_7ScaleInE0ELSP_0EEEEEENS4_6LayoutISC_NS5_IJNSA_ILi0EEEST_ST_EEEEENS5_IJNS4_10UnderscoreESW_SW_EEEEENS4_13SM90_TMA_LOADENS4_14ComposedLayoutINS4_7SwizzleILi3ELi4ELi3EEENS4_18smem_ptr_flag_bitsILi16EEENSS_INS5_IJNSA_ILi8EEESE_EEENS5_IJSE_SB_EEEEEEEvNS4_8identityESZ_S19_vS1A_EENS_8epilogue10collective18CollectiveEpilogueINS1C_23Sm100TmaWarpSpecializedILi4ELi2ELi32ELb1ELb0EEEJSH_NS5_IJNSS_ISE_SB_EES1H_EEESI_SJ_SI_SJ_NS1C_6fusion15FusionCallbacksIS1G_NS1J_17LinearCombinationISI_fSI_fLNS_15FloatRoundStyleE2EEESH_S1I_JEEENS4_5SM1004TMEM4LOAD26SM100_TMEM_LOAD_16dp256b8xESZ_S19_NS4_17SM75_U32x4_LDSM_NENS4_14SM90_TMA_STOREES19_NS4_17SM90_U32x4_STSM_NENS4_39AutoVectorizingCopyWithAssumedAlignmentILi128EEEEEEvvEEEEvNT_6ParamsE)
        /*097c*/ 	.short	0x0380
        /*097e*/ 	.short	0x0800


	//----- nvinfo : EIATTR_SW_WAR
	.align		4
.L_55:
        /*0980*/ 	.byte	0x04, 0x36
        /*0982*/ 	.short	(.L_57 - .L_56)
.L_56:
        /*0984*/ 	.word	0x00000008
.L_57:


//--------------------- .nv.callgraph             --------------------------
	.section	.nv.callgraph,"",@"SHT_CUDA_CALLGRAPH"
	.align	4
	.sectionentsize	8
	.align		4
        /*0000*/ 	.word	0x00000000
	.align		4
        /*0004*/ 	.word	0xffffffff
	.align		4
        /*0008*/ 	.word	index@(_ZN7cutlass13device_kernelINS_4gemm6kernel13GemmUniversalIN4cute5tupleIJiiiiEEENS1_10collective13CollectiveMmaINS1_35MainloopSm100TmaUmmaWarpSpecializedILi2ELi2ELi4ENS5_IJNS4_1CILi1EEESB_SB_EEEEENS5_IJNSA_ILi64EEENSA_ILi256EEENSA_ILi128EEEEEENS_6half_tENS5_IJlSB_lEEESI_SJ_NS4_8TiledMMAINS4_8MMA_AtomIJNS4_20SM100_MMA_F16BF16_SSISI_SI_fLi64ELi256ELNS4_4UMMA5MajorE0ELSO_0ELNSN_7ScaleInE0ELSP_0EEEEEENS4_6LayoutISC_NS5_IJNSA_ILi0EEEST_ST_EEEEENS5_IJNS4_10UnderscoreESW_SW_EEEEENS4_13SM90_TMA_LOADENS4_14ComposedLayoutINS4_7SwizzleILi3ELi4ELi3EEENS4_18smem_ptr_flag_bitsILi16EEENSS_INS5_IJNSA_ILi8EEESE_EEENS5_IJSE_SB_EEEEEEEvNS4_8identityESZ_S19_vS1A_EENS_8epilogue10collective18CollectiveEpilogueINS1C_23Sm100TmaWarpSpecializedILi4ELi2ELi32ELb1ELb0EEEJSH_NS5_IJNSS_ISE_SB_EES1H_EEESI_SJ_SI_SJ_NS1C_6fusion15FusionCallbacksIS1G_NS1J_17LinearCombinationISI_fSI_fLNS_15FloatRoundStyleE2EEESH_S1I_JEEENS4_5SM1004TMEM4LOAD26SM100_TMEM_LOAD_16dp256b8xESZ_S19_NS4_17SM75_U32x4_LDSM_NENS4_14SM90_TMA_STOREES19_NS4_17SM90_U32x4_STSM_NENS4_39AutoVectorizingCopyWithAssumedAlignmentILi128EEEEEEvvEEEEvNT_6ParamsE)
	.align		4
        /*000c*/ 	.word	index@(__assertfail)
	.align		4
        /*0010*/ 	.word	0x00000000
	.align		4
        /*0014*/ 	.word	0xfffffffe
	.align		4
        /*0018*/ 	.word	0x00000000
	.align		4
        /*001c*/ 	.word	0xfffffffd
	.align		4
        /*0020*/ 	.word	0x00000000
	.align		4
        /*0024*/ 	.word	0xfffffffc


//--------------------- .nv.constant4             --------------------------
	.section	.nv.constant4,"a",@progbits
	.align	8
	.align		8
.nv.constant4:
        /*0000*/ 	.dword	__assertfail
	.align		8
        /*0008*/ 	.dword	__unnamed_1
	.align		8
        /*0010*/ 	.dword	__unnamed_2
	.align		8
        /*0018*/ 	.dword	_ZN39_INTERNAL_997ff2d7_4_k_cu_56e3be5e_62794cuda3std3__45__cpo5beginE
	.align		8
        /*0020*/ 	.dword	_ZN39_INTERNAL_997ff2d7_4_k_cu_56e3be5e_62794cuda3std3__45__cpo3endE
	.align		8
        /*0028*/ 	.dword	_ZN39_INTERNAL_997ff2d7_4_k_cu_56e3be5e_62794cuda3std3__45__cpo6cbeginE
	.align		8
        /*0030*/ 	.dword	_ZN39_INTERNAL_997ff2d7_4_k_cu_56e3be5e_62794cuda3std3__45__cpo4cendE
	.align		8
        /*0038*/ 	.dword	_ZN39_INTERNAL_997ff2d7_4_k_cu_56e3be5e_62794cuda3std3__441_GLOBAL__N__997ff2d7_4_k_cu_56e3be5e_62796ignoreE
	.align		8
        /*0040*/ 	.dword	_ZN39_INTERNAL_997ff2d7_4_k_cu_56e3be5e_62794cuda3std3__419piecewise_constructE
	.align		8
        /*0048*/ 	.dword	_ZN39_INTERNAL_997ff2d7_4_k_cu_56e3be5e_62794cuda3std3__48in_placeE
	.align		8
        /*0050*/ 	.dword	_ZN39_INTERNAL_997ff2d7_4_k_cu_56e3be5e_62794cuda3std6ranges3__45__cpo4swapE
	.align		8
        /*0058*/ 	.dword	_ZN39_INTERNAL_997ff2d7_4_k_cu_56e3be5e_62794cuda3std6ranges3__45__cpo9iter_moveE
	.align		8
        /*0060*/ 	.dword	_ZN39_INTERNAL_997ff2d7_4_k_cu_56e3be5e_62794cute7productE
	.align		8
        /*0068*/ 	.dword	_ZN39_INTERNAL_997ff2d7_4_k_cu_56e3be5e_62794cute1_E
	.align		8
        /*0070*/ 	.dword	$str$25
	.align		8
        /*0078*/ 	.dword	$str$26
	.align		8
        /*0080*/ 	.dword	$str$27
	.align		8
        /*0088*/ 	.dword	$str$28


//--------------------- .text._ZN7cutlass13device_kernelINS_4gemm6kernel13GemmUniversalIN4cute5tupleIJiiiiEEENS1_10collective13CollectiveMmaINS1_35MainloopSm100TmaUmmaWarpSpecializedILi2ELi2ELi4ENS5_IJNS4_1CILi1EEESB_SB_EEEEENS5_IJNSA_ILi64EEENSA_ILi256EEENSA_ILi128EEEEEENS_6half_tENS5_IJlSB_lEEESI_SJ_NS4_8TiledMMAINS4_8MMA_AtomIJNS4_20SM100_MMA_F16BF16_SSISI_SI_fLi64ELi256ELNS4_4UMMA5MajorE0ELSO_0ELNSN_7ScaleInE0ELSP_0EEEEEENS4_6LayoutISC_NS5_IJNSA_ILi0EEEST_ST_EEEEENS5_IJNS4_10UnderscoreESW_SW_EEEEENS4_13SM90_TMA_LOADENS4_14ComposedLayoutINS4_7SwizzleILi3ELi4ELi3EEENS4_18smem_ptr_flag_bitsILi16EEENSS_INS5_IJNSA_ILi8EEESE_EEENS5_IJSE_SB_EEEEEEEvNS4_8identityESZ_S19_vS1A_EENS_8epilogue10collective18CollectiveEpilogueINS1C_23Sm100TmaWarpSpecializedILi4ELi2ELi32ELb1ELb0EEEJSH_NS5_IJNSS_ISE_SB_EES1H_EEESI_SJ_SI_SJ_NS1C_6fusion15FusionCallbacksIS1G_NS1J_17LinearCombinationISI_fSI_fLNS_15FloatRoundStyleE2EEESH_S1I_JEEENS4_5SM1004TMEM4LOAD26SM100_TMEM_LOAD_16dp256b8xESZ_S19_NS4_17SM75_U32x4_LDSM_NENS4_14SM90_TMA_STOREES19_NS4_17SM90_U32x4_STSM_NENS4_39AutoVectorizingCopyWithAssumedAlignmentILi128EEEEEEvvEEEEvNT_6ParamsE --------------------------
	.section	.text._ZN7cutlass13device_kernelINS_4gemm6kernel13GemmUniversalIN4cute5tupleIJiiiiEEENS1_10collective13CollectiveMmaINS1_35MainloopSm100TmaUmmaWarpSpecializedILi2ELi2ELi4ENS5_IJNS4_1CILi1EEESB_SB_EEEEENS5_IJNSA_ILi64EEENSA_ILi256EEENSA_ILi128EEEEEENS_6half_tENS5_IJlSB_lEEESI_SJ_NS4_8TiledMMAINS4_8MMA_AtomIJNS4_20SM100_MMA_F16BF16_SSISI_SI_fLi64ELi256ELNS4_4UMMA5MajorE0ELSO_0ELNSN_7ScaleInE0ELSP_0EEEEEENS4_6LayoutISC_NS5_IJNSA_ILi0EEEST_ST_EEEEENS5_IJNS4_10UnderscoreESW_SW_EEEEENS4_13SM90_TMA_LOADENS4_14ComposedLayoutINS4_7SwizzleILi3ELi4ELi3EEENS4_18smem_ptr_flag_bitsILi16EEENSS_INS5_IJNSA_ILi8EEESE_EEENS5_IJSE_SB_EEEEEEEvNS4_8identityESZ_S19_vS1A_EENS_8epilogue10collective18CollectiveEpilogueINS1C_23Sm100TmaWarpSpecializedILi4ELi2ELi32ELb1ELb0EEEJSH_NS5_IJNSS_ISE_SB_EES1H_EEESI_SJ_SI_SJ_NS1C_6fusion15FusionCallbacksIS1G_NS1J_17LinearCombinationISI_fSI_fLNS_15FloatRoundStyleE2EEESH_S1I_JEEENS4_5SM1004TMEM4LOAD26SM100_TMEM_LOAD_16dp256b8xESZ_S19_NS4_17SM75_U32x4_LDSM_NENS4_14SM90_TMA_STOREES19_NS4_17SM90_U32x4_STSM_NENS4_39AutoVectorizingCopyWithAssumedAlignmentILi128EEEEEEvvEEEEvNT_6ParamsE,"ax",@progbits
	.align	128
.text._ZN7cutlass13device_kernelINS_4gemm6kernel13GemmUniversalIN4cute5tupleIJiiiiEEENS1_10collective13CollectiveMmaINS1_35MainloopSm100TmaUmmaWarpSpecializedILi2ELi2ELi4ENS5_IJNS4_1CILi1EEESB_SB_EEEEENS5_IJNSA_ILi64EEENSA_ILi256EEENSA_ILi128EEEEEENS_6half_tENS5_IJlSB_lEEESI_SJ_NS4_8TiledMMAINS4_8MMA_AtomIJNS4_20SM100_MMA_F16BF16_SSISI_SI_fLi64ELi256ELNS4_4UMMA5MajorE0ELSO_0ELNSN_7ScaleInE0ELSP_0EEEEEENS4_6LayoutISC_NS5_IJNSA_ILi0EEEST_ST_EEEEENS5_IJNS4_10UnderscoreESW_SW_EEEEENS4_13SM90_TMA_LOADENS4_14ComposedLayoutINS4_7SwizzleILi3ELi4ELi3EEENS4_18smem_ptr_flag_bitsILi16EEENSS_INS5_IJNSA_ILi8EEESE_EEENS5_IJSE_SB_EEEEEEEvNS4_8identityESZ_S19_vS1A_EENS_8epilogue10collective18CollectiveEpilogueINS1C_23Sm100TmaWarpSpecializedILi4ELi2ELi32ELb1ELb0EEEJSH_NS5_IJNSS_ISE_SB_EES1H_EEESI_SJ_SI_SJ_NS1C_6fusion15FusionCallbacksIS1G_NS1J_17LinearCombinationISI_fSI_fLNS_15FloatRoundStyleE2EEESH_S1I_JEEENS4_5SM1004TMEM4LOAD26SM100_TMEM_LOAD_16dp256b8xESZ_S19_NS4_17SM75_U32x4_LDSM_NENS4_14SM90_TMA_STOREES19_NS4_17SM90_U32x4_STSM_NENS4_39AutoVectorizingCopyWithAssumedAlignmentILi128EEEEEEvvEEEEvNT_6ParamsE:
        .type           _ZN7cutlass13device_kernelINS_4gemm6kernel13GemmUniversalIN4cute5tupleIJiiiiEEENS1_10collective13CollectiveMmaINS1_35MainloopSm100TmaUmmaWarpSpecializedILi2ELi2ELi4ENS5_IJNS4_1CILi1EEESB_SB_EEEEENS5_IJNSA_ILi64EEENSA_ILi256EEENSA_ILi128EEEEEENS_6half_tENS5_IJlSB_lEEESI_SJ_NS4_8TiledMMAINS4_8MMA_AtomIJNS4_20SM100_MMA_F16BF16_SSISI_SI_fLi64ELi256ELNS4_4UMMA5MajorE0ELSO_0ELNSN_7ScaleInE0ELSP_0EEEEEENS4_6LayoutISC_NS5_IJNSA_ILi0EEEST_ST_EEEEENS5_IJNS4_10UnderscoreESW_SW_EEEEENS4_13SM90_TMA_LOADENS4_14ComposedLayoutINS4_7SwizzleILi3ELi4ELi3EEENS4_18smem_ptr_flag_bitsILi16EEENSS_INS5_IJNSA_ILi8EEESE_EEENS5_IJSE_SB_EEEEEEEvNS4_8identityESZ_S19_vS1A_EENS_8epilogue10collective18CollectiveEpilogueINS1C_23Sm100TmaWarpSpecializedILi4ELi2ELi32ELb1ELb0EEEJSH_NS5_IJNSS_ISE_SB_EES1H_EEESI_SJ_SI_SJ_NS1C_6fusion15FusionCallbacksIS1G_NS1J_17LinearCombinationISI_fSI_fLNS_15FloatRoundStyleE2EEESH_S1I_JEEENS4_5SM1004TMEM4LOAD26SM100_TMEM_LOAD_16dp256b8xESZ_S19_NS4_17SM75_U32x4_LDSM_NENS4_14SM90_TMA_STOREES19_NS4_17SM90_U32x4_STSM_NENS4_39AutoVectorizingCopyWithAssumedAlignmentILi128EEEEEEvvEEEEvNT_6ParamsE,@function
        .size           _ZN7cutlass13device_kernelINS_4gemm6kernel13GemmUniversalIN4cute5tupleIJiiiiEEENS1_10collective13CollectiveMmaINS1_35MainloopSm100TmaUmmaWarpSpecializedILi2ELi2ELi4ENS5_IJNS4_1CILi1EEESB_SB_EEEEENS5_IJNSA_ILi64EEENSA_ILi256EEENSA_ILi128EEEEEENS_6half_tENS5_IJlSB_lEEESI_SJ_NS4_8TiledMMAINS4_8MMA_AtomIJNS4_20SM100_MMA_F16BF16_SSISI_SI_fLi64ELi256ELNS4_4UMMA5MajorE0ELSO_0ELNSN_7ScaleInE0ELSP_0EEEEEENS4_6LayoutISC_NS5_IJNSA_ILi0EEEST_ST_EEEEENS5_IJNS4_10UnderscoreESW_SW_EEEEENS4_13SM90_TMA_LOADENS4_14ComposedLayoutINS4_7SwizzleILi3ELi4ELi3EEENS4_18smem_ptr_flag_bitsILi16EEENSS_INS5_IJNSA_ILi8EEESE_EEENS5_IJSE_SB_EEEEEEEvNS4_8identityESZ_S19_vS1A_EENS_8epilogue10collective18CollectiveEpilogueINS1C_23Sm100TmaWarpSpecializedILi4ELi2ELi32ELb1ELb0EEEJSH_NS5_IJNSS_ISE_SB_EES1H_EEESI_SJ_SI_SJ_NS1C_6fusion15FusionCallbacksIS1G_NS1J_17LinearCombinationISI_fSI_fLNS_15FloatRoundStyleE2EEESH_S1I_JEEENS4_5SM1004TMEM4LOAD26SM100_TMEM_LOAD_16dp256b8xESZ_S19_NS4_17SM75_U32x4_LDSM_NENS4_14SM90_TMA_STOREES19_NS4_17SM90_U32x4_STSM_NENS4_39AutoVectorizingCopyWithAssumedAlignmentILi128EEEEEEvvEEEEvNT_6ParamsE,(.L_x_170 - _ZN7cutlass13device_kernelINS_4gemm6kernel13GemmUniversalIN4cute5tupleIJiiiiEEENS1_10collective13CollectiveMmaINS1_35MainloopSm100TmaUmmaWarpSpecializedILi2ELi2ELi4ENS5_IJNS4_1CILi1EEESB_SB_EEEEENS5_IJNSA_ILi64EEENSA_ILi256EEENSA_ILi128EEEEEENS_6half_tENS5_IJlSB_lEEESI_SJ_NS4_8TiledMMAINS4_8MMA_AtomIJNS4_20SM100_MMA_F16BF16_SSISI_SI_fLi64ELi256ELNS4_4UMMA5MajorE0ELSO_0ELNSN_7ScaleInE0ELSP_0EEEEEENS4_6LayoutISC_NS5_IJNSA_ILi0EEEST_ST_EEEEENS5_IJNS4_10UnderscoreESW_SW_EEEEENS4_13SM90_TMA_LOADENS4_14ComposedLayoutINS4_7SwizzleILi3ELi4ELi3EEENS4_18smem_ptr_flag_bitsILi16EEENSS_INS5_IJNSA_ILi8EEESE_EEENS5_IJSE_SB_EEEEEEEvNS4_8identityESZ_S19_vS1A_EENS_8epilogue10collective18CollectiveEpilogueINS1C_23Sm100TmaWarpSpecializedILi4ELi2ELi32ELb1ELb0EEEJSH_NS5_IJNSS_ISE_SB_EES1H_EEESI_SJ_SI_SJ_NS1C_6fusion15FusionCallbacksIS1G_NS1J_17LinearCombinationISI_fSI_fLNS_15FloatRoundStyleE2EEESH_S1I_JEEENS4_5SM1004TMEM4LOAD26SM100_TMEM_LOAD_16dp256b8xESZ_S19_NS4_17SM75_U32x4_LDSM_NENS4_14SM90_TMA_STOREES19_NS4_17SM90_U32x4_STSM_NENS4_39AutoVectorizingCopyWithAssumedAlignmentILi128EEEEEEvvEEEEvNT_6ParamsE)
        .other          _ZN7cutlass13device_kernelINS_4gemm6kernel13GemmUniversalIN4cute5tupleIJiiiiEEENS1_10collective13CollectiveMmaINS1_35MainloopSm100TmaUmmaWarpSpecializedILi2ELi2ELi4ENS5_IJNS4_1CILi1EEESB_SB_EEEEENS5_IJNSA_ILi64EEENSA_ILi256EEENSA_ILi128EEEEEENS_6half_tENS5_IJlSB_lEEESI_SJ_NS4_8TiledMMAINS4_8MMA_AtomIJNS4_20SM100_MMA_F16BF16_SSISI_SI_fLi64ELi256ELNS4_4UMMA5MajorE0ELSO_0ELNSN_7ScaleInE0ELSP_0EEEEEENS4_6LayoutISC_NS5_IJNSA_ILi0EEEST_ST_EEEEENS5_IJNS4_10UnderscoreESW_SW_EEEEENS4_13SM90_TMA_LOADENS4_14ComposedLayoutINS4_7SwizzleILi3ELi4ELi3EEENS4_18smem_ptr_flag_bitsILi16EEENSS_INS5_IJNSA_ILi8EEESE_EEENS5_IJSE_SB_EEEEEEEvNS4_8identityESZ_S19_vS1A_EENS_8epilogue10collective18CollectiveEpilogueINS1C_23Sm100TmaWarpSpecializedILi4ELi2ELi32ELb1ELb0EEEJSH_NS5_IJNSS_ISE_SB_EES1H_EEESI_SJ_SI_SJ_NS1C_6fusion15FusionCallbacksIS1G_NS1J_17LinearCombinationISI_fSI_fLNS_15FloatRoundStyleE2EEESH_S1I_JEEENS4_5SM1004TMEM4LOAD26SM100_TMEM_LOAD_16dp256b8xESZ_S19_NS4_17SM75_U32x4_LDSM_NENS4_14SM90_TMA_STOREES19_NS4_17SM90_U32x4_STSM_NENS4_39AutoVectorizingCopyWithAssumedAlignmentILi128EEEEEEvvEEEEvNT_6ParamsE,@"STO_CUDA_ENTRY STV_DEFAULT"
_ZN7cutlass13device_kernelINS_4gemm6kernel13GemmUniversalIN4cute5tupleIJiiiiEEENS1_10collective13CollectiveMmaINS1_35MainloopSm100TmaUmmaWarpSpecializedILi2ELi2ELi4ENS5_IJNS4_1CILi1EEESB_SB_EEEEENS5_IJNSA_ILi64EEENSA_ILi256EEENSA_ILi128EEEEEENS_6half_tENS5_IJlSB_lEEESI_SJ_NS4_8TiledMMAINS4_8MMA_AtomIJNS4_20SM100_MMA_F16BF16_SSISI_SI_fLi64ELi256ELNS4_4UMMA5MajorE0ELSO_0ELNSN_7ScaleInE0ELSP_0EEEEEENS4_6LayoutISC_NS5_IJNSA_ILi0EEEST_ST_EEEEENS5_IJNS4_10UnderscoreESW_SW_EEEEENS4_13SM90_TMA_LOADENS4_14ComposedLayoutINS4_7SwizzleILi3ELi4ELi3EEENS4_18smem_ptr_flag_bitsILi16EEENSS_INS5_IJNSA_ILi8EEESE_EEENS5_IJSE_SB_EEEEEEEvNS4_8identityESZ_S19_vS1A_EENS_8epilogue10collective18CollectiveEpilogueINS1C_23Sm100TmaWarpSpecializedILi4ELi2ELi32ELb1ELb0EEEJSH_NS5_IJNSS_ISE_SB_EES1H_EEESI_SJ_SI_SJ_NS1C_6fusion15FusionCallbacksIS1G_NS1J_17LinearCombinationISI_fSI_fLNS_15FloatRoundStyleE2EEESH_S1I_JEEENS4_5SM1004TMEM4LOAD26SM100_TMEM_LOAD_16dp256b8xESZ_S19_NS4_17SM75_U32x4_LDSM_NENS4_14SM90_TMA_STOREES19_NS4_17SM90_U32x4_STSM_NENS4_39AutoVectorizingCopyWithAssumedAlignmentILi128EEEEEEvvEEEEvNT_6ParamsE:
[----:B------:R-:W1:Y:S01]  /*0000*/  LDC R1, c[0x0][0x37c] ;  /* 0x0000df00ff017b82 */ /* 0x000e620000000800 */
[----:B------:R-:W2:Y:S01]  /*0010*/  S2R R101, SR_TID.X ;  /* 0x0000000000657919 */ /* 0x000ea20000002100 */
[----:B------:R-:W3:Y:S01]  /*0020*/  LDCU.64 UR4, c[0x0][0x890] ;  /* 0x00011200ff0477ac */ /* 0x000ee20008000a00 */
[----:B------:R-:W-:Y:S02]  /*0030*/  PRMT R88, RZ, 0x7610, R88 ;  /* 0x00007610ff587816 */ /* 0x000fe40000000058 */
[----:B------:R-:W-:Y:S01]  /*0040*/  ELECT P5, URZ, PT ;  /* 0x0000000000ff782f */ /* 0x000fe200038a0000 */
[----:B------:R-:W4:Y:S01]  /*0050*/  LDCU.64 UR46, c[0x0][0x358] ;  /* 0x00006b00ff2e77ac */ /* 0x000f220008000a00 */
[----:B---3--:R-:W-:-:S04]  /*0060*/  UISETP.NE.U32.AND UP0, UPT, UR4, URZ, UPT ;  /* 0x000000ff0400728c */ /* 0x008fc8000bf05070 */
[----:B------:R-:W-:Y:S01]  /*0070*/  UISETP.NE.AND.EX UP0, UPT, UR5, URZ, UPT, UP0 ;  /* 0x000000ff0500728c */ /* 0x000fe2000bf05300 */
[----:B--2---:R-:W-:-:S05]  /*0080*/  SHF.R.U32.HI R93, RZ, 0x5, R101 ;  /* 0x00000005ff5d7819 */ /* 0x004fca0000011665 */
[----:B------:R-:W2:Y:S02]  /*0090*/  SHFL.IDX PT, R0, R93, RZ, 0x1f ;  /* 0x00001fff5d007589 */ /* 0x000ea400000e0000 */
[----:B--2---:R-:W-:Y:S01]  /*00a0*/  R2UR UR8, R0 ;  /* 0x00000000000872ca */ /* 0x004fe200000e0000 */
[----:B-1--4-:R-:W-:-:S14]  /*00b0*/  BRA.U UP0, `(.L_x_0) ;  /* 0x00000001002c7547 */ /* 0x012fdc000b800000 */
[----:B------:R-:W1:Y:S02]  /*00c0*/  LDCU.64 UR6, c[0x0][0x888] ;  /* 0x00011100ff0677ac */ /* 0x000e640008000a00 */
[----:B-1----:R-:W-:-:S04]  /*00d0*/  UISETP.NE.U32.AND UP0, UPT, UR6, URZ, UPT ;  /* 0x000000ff0600728c */ /* 0x002fc8000bf05070 */
[----:B------:R-:W-:-:S09]  /*00e0*/  UISETP.NE.AND.EX UP0, UPT, UR7, URZ, UPT, UP0 ;  /* 0x000000ff0700728c */ /* 0x000fd2000bf05300 */
[----:B------:R-:W-:Y:S05]  /*00f0*/  BRA.U !UP0, `(.L_x_1) ;  /* 0x0000000108107547 */ /* 0x000fea000b800000 */
[----:B------:R-:W1:Y:S02]  /*0100*/  LDC.64 R2, c[0x0][0x888] ;  /* 0x00022200ff027b82 */ /* 0x000e640000000a00 */
[----:B-1----:R1:W5:Y:S01]  /*0110*/  LDG.E R49, desc[UR46][R2.64] ;  /* 0x0000002e02317981 */ /* 0x002362000c1e1900 */
[----:B------:R-:W-:Y:S01]  /*0120*/  HFMA2 R88, -RZ, RZ, 0, 5.9604644775390625e-08 ;  /* 0x00000001ff587431 */ /* 0x000fe200000001ff */
[----:B------:R-:W-:Y:S05]  /*0130*/  BRA `(.L_x_0) ;  /* 0x00000000000c7947 */ /* 0x000fea0003800000 */
.L_x_1:
[----:B------:R-:W1:Y:S01]  /*0140*/  LDCU UR6, c[0x0][0x880] ;  /* 0x00011000ff0677ac */ /* 0x000e620008000800 */
[----:B------:R-:W-:Y:S01]  /*0150*/  HFMA2 R88, -RZ, RZ, 0, 5.9604644775390625e-08 ;  /* 0x00000001ff587431 */ /* 0x000fe200000001ff */
[----:B-1----:R-:W-:-:S07]  /*0160*/  MOV R49, UR6 ;  /* 0x0000000600317c02 */ /* 0x002fce0008000f00 */
.L_x_0:
[----:B------:R-:W2:Y:S02]  /*0170*/  LDCU.64 UR6, c[0x0][0x8b0] ;  /* 0x00011600ff0677ac */ /* 0x000ea40008000a00 */
[----:B--2---:R-:W-:-:S04]  /*0180*/  UISETP.NE.U32.AND UP0, UPT, UR6, URZ, UPT ;  /* 0x000000ff0600728c */ /* 0x004fc8000bf05070 */
[----:B------:R-:W-:-:S09]  /*0190*/  UISETP.NE.AND.EX UP0, UPT, UR7, URZ, UPT, UP0 ;  /* 0x000000ff0700728c */ /* 0x000fd2000bf05300 */
[----:B------:R-:W-:Y:S05]  /*01a0*/  BRA.U UP0, `(.L_x_2) ;  /* 0x0000000100247547 */ /* 0x000fea000b800000 */
[----:B------:R-:W2:Y:S02]  /*01b0*/  LDCU.64 UR6, c[0x0][0x8a8] ;  /* 0x00011500ff0677ac */ /* 0x000ea40008000a00 */
[----:B--2---:R-:W-:-:S04]  /*01c0*/  UISETP.NE.U32.AND UP0, UPT, UR6, URZ, UPT ;  /* 0x000000ff0600728c */ /* 0x004fc8000bf05070 */
[----:B------:R-:W-:-:S09]  /*01d0*/  UISETP.NE.AND.EX UP0, UPT, UR7, URZ, UPT, UP0 ;  /* 0x000000ff0700728c */ /* 0x000fd2000bf05300 */
[----:B------:R-:W-:Y:S05]  /*01e0*/  BRA.U !UP0, `(.L_x_3) ;  /* 0x00000001080c7547 */ /* 0x000fea000b800000 */
[----:B-1----:R-:W1:Y:S02]  /*01f0*/  LDC.64 R2, c[0x0][0x8a8] ;  /* 0x00022a00ff027b82 */ /* 0x002e640000000a00 */
[----:B-1----:R2:W5:Y:S01]  /*0200*/  LDG.E R47, desc[UR46][R2.64] ;  /* 0x0000002e022f7981 */ /* 0x002562000c1e1900 */
[----:B------:R-:W-:Y:S05]  /*0210*/  BRA `(.L_x_2) ;  /* 0x0000000000087947 */ /* 0x000fea0003800000 */
.L_x_3:
[----:B------:R-:W2:Y:S02]  /*0220*/  LDCU UR6, c[0x0][0x8a0] ;  /* 0x00011400ff0677ac */ /* 0x000ea40008000800 */
[----:B--2---:R-:W-:Y:S02]  /*0230*/  MOV R47, UR6 ;  /* 0x00000006002f7c02 */ /* 0x004fe40008000f00 */
.L_x_2:
[----:B------:R-:W-:Y:S01]  /*0240*/  IMAD.U32 R0, RZ, RZ, UR8 ;  /* 0x00000008ff007e24 */ /* 0x000fe2000f8e00ff */
[----:B------:R-:W-:Y:S04]  /*0250*/  BSSY.RECONVERGENT B0, `(.L_x_4) ;  /* 0x000000c000007945 */ /* 0x000fe80003800200 */
[C---:B------:R-:W-:Y:S02]  /*0260*/  ISETP.NE.OR P1, PT, R0.reuse, 0x1, !P5 ;  /* 0x000000010000780c */ /* 0x040fe40006f25670 */
[----:B------:R-:W-:-:S11]  /*0270*/  ISETP.NE.OR P0, PT, R0, 0x3, !P5 ;  /* 0x000000030000780c */ /* 0x000fd60006f05670 */
[----:B------:R-:W-:Y:S05]  /*0280*/  @P1 BRA `(.L_x_5) ;  /* 0x0000000000201947 */ /* 0x000fea0003800000 */
[----:B------:R-:W3:Y:S02]  /*0290*/  LDCU.64 UR6, c[0x0][0x348] ;  /* 0x00006900ff0677ac */ /* 0x000ee40008000a00 */
[----:B---3--:R-:W-:Y:S02]  /*02a0*/  UIADD3 UR10, UP1, UPT, UR6, 0x80, URZ ;  /* 0x00000080060a7890 */ /* 0x008fe4000ff3e0ff */
[----:B------:R-:W-:Y:S02]  /*02b0*/  UIADD3 UR6, UP0, UPT, UR6, 0x180, URZ ;  /* 0x0000018006067890 */ /* 0x000fe4000ff1e0ff */
[----:B------:R-:W-:Y:S02]  /*02c0*/  UIADD3.X UR11, UPT, UPT, URZ, UR7, URZ, UP1, !UPT ;  /* 0x00000007ff0b7290 */ /* 0x000fe40008ffe4ff */
[----:B------:R-:W-:-:S07]  /*02d0*/  UIADD3.X UR7, UPT, UPT, URZ, UR7, URZ, UP0, !UPT ;  /* 0x00000007ff077290 */ /* 0x000fce00087fe4ff */
[----:B------:R3:W-:Y:S02]  /*02e0*/  UTMACCTL.PF [UR10] ;  /* 0x000000000a0079b9 */ /* 0x0007e40008040000 */
[----:B------:R3:W-:Y:S02]  /*02f0*/  UTMACCTL.PF [UR6] ;  /* 0x00000000060079b9 */ /* 0x0007e40008040000 */
[----:B---3--:R-:W-:Y:S01]  /*0300*/  NOP ;  /* 0x0000000000007918 */ /* 0x008fe20000000000 */
.L_x_5:
[----:B------:R-:W-:Y:S05]  /*0310*/  BSYNC.RECONVERGENT B0 ;  /* 0x0000000000007941 */ /* 0x000fea0003800200 */
.L_x_4:
[----:B------:R-:W-:Y:S04]  /*0320*/  BSSY.RECONVERGENT B0, `(.L_x_6) ;  /* 0x000000a000007945 */ /* 0x000fe80003800200 */
        /* <DEDUP_REMOVED lines=9> */
.L_x_7:
[----:B------:R-:W-:Y:S05]  /*03c0*/  BSYNC.RECONVERGENT B0 ;  /* 0x0000000000007941 */ /* 0x000fea0003800200 */
.L_x_6:
[----:B------:R-:W3:Y:S01]  /*03d0*/  LDCU.64 UR6, c[0x0][0x888] ;  /* 0x00011100ff0677ac */ /* 0x000ee20008000a00 */
[----:B------:R-:W-:Y:S02]  /*03e0*/  UISETP.EQ.U32.AND UP1, UPT, UR4, URZ, UPT ;  /* 0x000000ff0400728c */ /* 0x000fe4000bf22070 */
[----:B------:R-:W-:Y:S02]  /*03f0*/  UPLOP3.LUT UP2, UPT, UPT, UPT, UPT, 0x80, 0x8 ;  /* 0x000000000008789c */ /* 0x000fe40003f4f070 */
[----:B---3--:R-:W-:-:S04]  /*0400*/  UISETP.NE.U32.AND UP0, UPT, UR6, URZ, UPT ;  /* 0x000000ff0600728c */ /* 0x008fc8000bf05070 */
[----:B------:R-:W-:-:S04]  /*0410*/  UISETP.NE.AND.EX UP0, UPT, UR7, URZ, UPT, UP0 ;  /* 0x000000ff0700728c */ /* 0x000fc8000bf05300 */
[----:B------:R-:W-:-:S04]  /*0420*/  UISETP.EQ.OR.EX UP3, UPT, UR5, URZ, !UP0, UP1 ;  /* 0x000000ff0500728c */ /* 0x000fc8000c762710 */
[----:B------:R-:W-:-:S05]  /*0430*/  UP2UR UR50, UPR, URZ, 0x8 ;  /* 0x00000008ff327883 */ /* 0x000fca0008000000 */
[----:B------:R-:W-:Y:S07]  /*0440*/  BRA.U !UP3, `(.L_x_8) ;  /* 0x000000010b207547 */ /* 0x000fee000b800000 */
[----:B------:R-:W-:Y:S01]  /*0450*/  UISETP.NE.U32.AND UP2, UPT, UR4, URZ, UPT ;  /* 0x000000ff0400728c */ /* 0x000fe2000bf45070 */
[----:B-----5:R-:W-:Y:S01]  /*0460*/  FSETP.NEU.AND P0, PT, R49, RZ, PT ;  /* 0x000000ff3100720b */ /* 0x020fe20003f0d000 */
[----:B------:R-:W-:Y:S02]  /*0470*/  USEL UR4, URZ, 0xffffffff, UP0 ;  /* 0xffffffffff047887 */ /* 0x000fe40008000000 */
[----:B------:R-:W-:-:S10]  /*0480*/  UISETP.NE.AND.EX UP2, UPT, UR5, URZ, UPT, UP2 ;  /* 0x000000ff0500728c */ /* 0x000fd4000bf45320 */
[----:B------:R-:W-:Y:S01]  /*0490*/  VOTEU.ANY UP1, P0 ;  /* 0x0000000000ff7886 */ /* 0x000fe20000020100 */
[----:B------:R-:W-:-:S04]  /*04a0*/  @!UP2 USEL UR4, URZ, 0xffffffff, UP1 ;  /* 0xffffffffff04a887 */ /* 0x000fc80008800000 */
[----:B------:R-:W-:-:S04]  /*04b0*/  ULOP3.LUT UR4, UR4, 0x1, URZ, 0xc0, !UPT ;  /* 0x0000000104047892 */ /* 0x000fc8000f8ec0ff */
[----:B------:R-:W-:-:S11]  /*04c0*/  UISETP.NE.U32.AND UP2, UPT, UR4, 0x1, UPT ;  /* 0x000000010400788c */ /* 0x000fd6000bf45070 */
.L_x_8:
[----:B-12---:R-:W1:Y:S01]  /*04d0*/  SHFL.IDX PT, R2, R93, RZ, 0x1f ;  /* 0x00001fff5d027589 */ /* 0x006e6200000e0000 */
[----:B------:R-:W-:-:S04]  /*04e0*/  UISETP.NE.AND UP1, UPT, UR8, 0x2, UPT ;  /* 0x000000020800788c */ /* 0x000fc8000bf25270 */
[----:B------:R-:W-:Y:S01]  /*04f0*/  USEL UR6, URZ, 0x1, UP1 ;  /* 0x00000001ff067887 */ /* 0x000fe20008800000 */
[----:B-1----:R-:W-:-:S13]  /*0500*/  ISETP.NE.AND P0, PT, R2, RZ, PT ;  /* 0x000000ff0200720c */ /* 0x002fda0003f05270 */
[----:B------:R-:W-:Y:S05]  /*0510*/  @P0 BRA `(.L_x_9) ;  /* 0x0000000000380947 */ /* 0x000fea0003800000 */
[----:B------:R-:W1:Y:S01]  /*0520*/  S2UR UR5, SR_CgaCtaId ;  /* 0x00000000000579c3 */ /* 0x000e620000008800 */
[----:B------:R-:W-:Y:S01]  /*0530*/  UMOV UR7, 0x400 ;  /* 0x0000040000077882 */ /* 0x000fe20000000000 */
[----:B------:R-:W-:Y:S01]  /*0540*/  UMOV UR4, 0x1 ;  /* 0x0000000100047882 */ /* 0x000fe20000000000 */
[----:B------:R-:W-:Y:S01]  /*0550*/  ELECT P0, URZ, PT ;  /* 0x0000000000ff782f */ /* 0x000fe20003800000 */
[----:B------:R-:W-:-:S04]  /*0560*/  UIADD3 UR10, UPT, UPT, -UR4, 0x100000, URZ ;  /* 0x00100000040a7890 */ /* 0x000fc8000fffe1ff */
[----:B------:R-:W-:Y:S02]  /*0570*/  USHF.L.U32 UR11, UR10, 0xb, URZ ;  /* 0x0000000b0a0b7899 */ /* 0x000fe400080006ff */
[----:B------:R-:W-:Y:S02]  /*0580*/  USHF.L.U32 UR10, UR10, 0x1, URZ ;  /* 0x000000010a0a7899 */ /* 0x000fe400080006ff */
[----:B-1----:R-:W-:Y:S01]  /*0590*/  ULEA UR5, UR5, UR7, 0x18 ;  /* 0x0000000705057291 */ /* 0x002fe2000f8ec0ff */
[----:B------:R-:W1:Y:S11]  /*05a0*/  FENCE.VIEW.ASYNC.S ;  /* 0x00000000000073c6 */ /* 0x000e760000000000 */
[----:B-1----:R1:W2:Y:S01]  /*05b0*/  SYNCS.EXCH.64 URZ, [UR5], UR10 ;  /* 0x0000000a05ff75b2 */ /* 0x0022a20008000100 */
[----:B------:R1:W3:Y:S01]  /*05c0*/  SYNCS.EXCH.64 URZ, [UR5+0x10], UR10 ;  /* 0x0000100a05ff75b2 */ /* 0x0002e20008000100 */
[----:B------:R1:W4:Y:S01]  /*05d0*/  SYNCS.EXCH.64 URZ, [UR5+0x8], UR10 ;  /* 0x0000080a05ff75b2 */ /* 0x0003220008000100 */
[----:B------:R1:W1:Y:S01]  /*05e0*/  SYNCS.EXCH.64 URZ, [UR5+0x18], UR10 ;  /* 0x0000180a05ff75b2 */ /* 0x0002620008000100 */
[----:B------:R-:W-:Y:S01]  /*05f0*/  NOP ;  /* 0x0000000000007918 */ /* 0x000fe20000000000 */
.L_x_9:
[----:B------:R-:W2:Y:S01]  /*0600*/  SHFL.IDX PT, R2, R93, RZ, 0x1f ;  /* 0x00001fff5d027589 */ /* 0x000ea200000e0000 */
[----:B------:R-:W-:Y:S01]  /*0610*/  NOP ;  /* 0x0000000000007918 */ /* 0x000fe20000000000 */
[----:B--2---:R-:W-:-:S13]  /*0620*/  ISETP.NE.AND P0, PT, R2, 0x1, PT ;  /* 0x000000010200780c */ /* 0x004fda0003f05270 */
[----:B------:R-:W-:Y:S05]  /*0630*/  @P0 BRA `(.L_x_10) ;  /* 0x0000000000580947 */ /* 0x000fea0003800000 */
[----:B------:R-:W2:Y:S01]  /*0640*/  S2UR UR7, SR_CgaCtaId ;  /* 0x00000000000779c3 */ /* 0x000ea20000008800 */
[----:B------:R-:W-:Y:S01]  /*0650*/  UMOV UR9, 0x400 ;  /* 0x0000040000097882 */ /* 0x000fe20000000000 */
[----:B-1----:R-:W-:Y:S01]  /*0660*/  UMOV UR5, 0x20 ;  /* 0x0000002000057882 */ /* 0x002fe20000000000 */
[----:B------:R-:W-:Y:S01]  /*0670*/  UMOV UR4, 0x80 ;  /* 0x0000008000047882 */ /* 0x000fe20000000000 */
[----:B------:R-:W-:-:S04]  /*0680*/  UIADD3 UR10, UPT, UPT, -UR5, 0x100000, URZ ;  /* 0x00100000050a7890 */ /* 0x000fc8000fffe1ff */
[----:B------:R-:W-:Y:S02]  /*0690*/  USHF.L.U32 UR11, UR10, 0xb, URZ ;  /* 0x0000000b0a0b7899 */ /* 0x000fe400080006ff */
[----:B------:R-:W-:Y:S02]  /*06a0*/  USHF.L.U32 UR10, UR10, 0x1, URZ ;  /* 0x000000010a0a7899 */ /* 0x000fe400080006ff */
[----:B------:R-:W-:-:S04]  /*06b0*/  UIADD3 UR4, UPT, UPT, -UR4, 0x100000, URZ ;  /* 0x0010000004047890 */ /* 0x000fc8000fffe1ff */
[----:B------:R-:W-:Y:S02]  /*06c0*/  USHF.L.U32 UR5, UR4, 0xb, URZ ;  /* 0x0000000b04057899 */ /* 0x000fe400080006ff */
[----:B------:R-:W-:Y:S01]  /*06d0*/  USHF.L.U32 UR4, UR4, 0x1, URZ ;  /* 0x0000000104047899 */ /* 0x000fe200080006ff */
[----:B------:R-:W-:Y:S01]  /*06e0*/  ELECT P0, URZ, PT ;  /* 0x0000000000ff782f */ /* 0x000fe20003800000 */
[----:B--2---:R-:W-:Y:S01]  /*06f0*/  ULEA UR7, UR7, UR9, 0x18 ;  /* 0x0000000907077291 */ /* 0x004fe2000f8ec0ff */
[----:B------:R-:W1:Y:S11]  /*0700*/  FENCE.VIEW.ASYNC.S ;  /* 0x00000000000073c6 */ /* 0x000e760000000000 */
[----:B-1----:R2:W1:Y:S01]  /*0710*/  SYNCS.EXCH.64 URZ, [UR7+0x20], UR10 ;  /* 0x0000200a07ff75b2 */ /* 0x0024620008000100 */
[----:B------:R2:W1:Y:S01]  /*0720*/  SYNCS.EXCH.64 URZ, [UR7+0x40], UR4 ;  /* 0x0000400407ff75b2 */ /* 0x0004620008000100 */
[----:B------:R2:W1:Y:S01]  /*0730*/  SYNCS.EXCH.64 URZ, [UR7+0x28], UR10 ;  /* 0x0000280a07ff75b2 */ /* 0x0004620008000100 */
[----:B------:R2:W1:Y:S01]  /*0740*/  SYNCS.EXCH.64 URZ, [UR7+0x48], UR4 ;  /* 0x0000480407ff75b2 */ /* 0x0004620008000100 */
[----:B------:R2:W1:Y:S01]  /*0750*/  SYNCS.EXCH.64 URZ, [UR7+0x30], UR10 ;  /* 0x0000300a07ff75b2 */ /* 0x0004620008000100 */
[----:B------:R2:W1:Y:S01]  /*0760*/  SYNCS.EXCH.64 URZ, [UR7+0x50], UR4 ;  /* 0x0000500407ff75b2 */ /* 0x0004620008000100 */
[----:B------:R2:W1:Y:S01]  /*0770*/  SYNCS.EXCH.64 URZ, [UR7+0x38], UR10 ;  /* 0x0000380a07ff75b2 */ /* 0x0004620008000100 */
[----:B------:R2:W1:Y:S02]  /*0780*/  SYNCS.EXCH.64 URZ, [UR7+0x58], UR4 ;  /* 0x0000580407ff75b2 */ /* 0x0004640008000100 */
[----:B--2---:R-:W-:Y:S01]  /*0790*/  NOP ;  /* 0x0000000000007918 */ /* 0x004fe20000000000 */
.L_x_10:
[----:B------:R-:W2:Y:S01]  /*07a0*/  SHFL.IDX PT, R2, R93, RZ, 0x1f ;  /* 0x00001fff5d027589 */ /* 0x000ea200000e0000 */
[----:B------:R-:W-:Y:S01]  /*07b0*/  NOP ;  /* 0x0000000000007918 */ /* 0x000fe20000000000 */
[----:B--2---:R-:W-:-:S13]  /*07c0*/  ISETP.NE.AND P0, PT, R2, 0x3, PT ;  /* 0x000000030200780c */ /* 0x004fda0003f05270 */
[----:B------:R-:W-:Y:S05]  /*07d0*/  @P0 BRA `(.L_x_11) ;  /* 0x0000000000300947 */ /* 0x000fea0003800000 */
[----:B-1----:R-:W1:Y:S01]  /*07e0*/  S2UR UR5, SR_CgaCtaId ;  /* 0x00000000000579c3 */ /* 0x002e620000008800 */
        /* <DEDUP_REMOVED lines=8> */
[----:B-1----:R2:W1:Y:S01]  /*0870*/  SYNCS.EXCH.64 URZ, [UR5+0x60], UR10 ;  /* 0x0000600a05ff75b2 */ /* 0x0024620008000100 */
[----:B------:R2:W1:Y:S02]  /*0880*/  SYNCS.EXCH.64 URZ, [UR5+0x68], UR10 ;  /* 0x0000680a05ff75b2 */ /* 0x0004640008000100 */
[----:B--2---:R-:W-:Y:S01]  /*0890*/  NOP ;  /* 0x0000000000007918 */ /* 0x004fe20000000000 */
.L_x_11:
[----:B------:R-:W2:Y:S01]  /*08a0*/  SHFL.IDX PT, R2, R93, RZ, 0x1f ;  /* 0x00001fff5d027589 */ /* 0x000ea200000e0000 */
[----:B------:R-:W-:Y:S01]  /*08b0*/  NOP ;  /* 0x0000000000007918 */ /* 0x000fe20000000000 */
[----:B--2---:R-:W-:-:S13]  /*08c0*/  ISETP.NE.AND P0, PT, R2, 0x4, PT ;  /* 0x000000040200780c */ /* 0x004fda0003f05270 */
[----:B------:R-:W-:Y:S05]  /*08d0*/  @P0 BRA `(.L_x_12) ;  /* 0x00000000004c0947 */ /* 0x000fea0003800000 */
[----:B-1----:R-:W1:Y:S01]  /*08e0*/  S2UR UR5, SR_CgaCtaId ;  /* 0x00000000000579c3 */ /* 0x002e620000008800 */
[----:B------:R-:W-:Y:S01]  /*08f0*/  UMOV UR9, 0x100 ;  /* 0x0000010000097882 */ /* 0x000fe20000000000 */
[----:B------:R-:W-:Y:S01]  /*0900*/  UMOV UR7, 0x400 ;  /* 0x0000040000077882 */ /* 0x000fe20000000000 */
[----:B------:R-:W-:Y:S01]  /*0910*/  USEL UR9, UR9, 0xe0, UP2 ;  /* 0x000000e009097887 */ /* 0x000fe20009000000 */
[----:B------:R-:W-:Y:S01]  /*0920*/  UMOV UR4, 0x1 ;  /* 0x0000000100047882 */ /* 0x000fe20000000000 */
[----:B------:R-:W-:Y:S01]  /*0930*/  ELECT P0, URZ, PT ;  /* 0x0000000000ff782f */ /* 0x000fe20003800000 */
[----:B------:R-:W-:-:S04]  /*0940*/  UIADD3 UR10, UPT, UPT, -UR4, 0x100000, URZ ;  /* 0x00100000040a7890 */ /* 0x000fc8000fffe1ff */
[----:B------:R-:W-:Y:S02]  /*0950*/  USHF.L.U32 UR11, UR10, 0xb, URZ ;  /* 0x0000000b0a0b7899 */ /* 0x000fe400080006ff */
[----:B------:R-:W-:Y:S02]  /*0960*/  USHF.L.U32 UR10, UR10, 0x1, URZ ;  /* 0x000000010a0a7899 */ /* 0x000fe400080006ff */
[----:B------:R-:W-:-:S04]  /*0970*/  UIADD3 UR12, UPT, UPT, -UR9, 0x100000, URZ ;  /* 0x00100000090c7890 */ /* 0x000fc8000fffe1ff */
[----:B------:R-:W-:Y:S02]  /*0980*/  USHF.L.U32 UR13, UR12, 0xb, URZ ;  /* 0x0000000b0c0d7899 */ /* 0x000fe400080006ff */
[----:B------:R-:W-:Y:S02]  /*0990*/  USHF.L.U32 UR12, UR12, 0x1, URZ ;  /* 0x000000010c0c7899 */ /* 0x000fe400080006ff */
[----:B-1----:R-:W-:Y:S01]  /*09a0*/  ULEA UR5, UR5, UR7, 0x18 ;  /* 0x0000000705057291 */ /* 0x002fe2000f8ec0ff */
[----:B------:R-:W1:Y:S11]  /*09b0*/  FENCE.VIEW.ASYNC.S ;  /* 0x00000000000073c6 */ /* 0x000e760000000000 */
[----:B-1----:R2:W1:Y:S01]  /*09c0*/  SYNCS.EXCH.64 URZ, [UR5+0x70], UR10 ;  /* 0x0000700a05ff75b2 */ /* 0x0024620008000100 */
[----:B------:R2:W1:Y:S01]  /*09d0*/  SYNCS.EXCH.64 URZ, [UR5+0x80], UR12 ;  /* 0x0000800c05ff75b2 */ /* 0x0004620008000100 */
[----:B------:R2:W1:Y:S01]  /*09e0*/  SYNCS.EXCH.64 URZ, [UR5+0x78], UR10 ;  /* 0x0000780a05ff75b2 */ /* 0x0004620008000100 */
[----:B------:R2:W1:Y:S02]  /*09f0*/  SYNCS.EXCH.64 URZ, [UR5+0x88], UR12 ;  /* 0x0000880c05ff75b2 */ /* 0x0004640008000100 */
[----:B--2---:R-:W-:Y:S01]  /*0a00*/  NOP ;  /* 0x0000000000007918 */ /* 0x004fe20000000000 */
.L_x_12:
        /* <DEDUP_REMOVED lines=26> */
.L_x_13:
        /* <DEDUP_REMOVED lines=18> */
.L_x_14:
[----:B-1----:R-:W1:Y:S01]  /*0cd0*/  S2UR UR5, SR_CTAID.X ;  /* 0x00000000000579c3 */ /* 0x002e620000002500 */
[----:B------:R-:W-:-:S05]  /*0ce0*/  CS2R.32 R87, SR_CgaSize ;  /* 0x0000000000577805 */ /* 0x000fca0000008a00 */
[----:B------:R-:W-:-:S05]  /*0cf0*/  IMAD R87, R87, -0xa0, RZ ;  /* 0xffffff6057577824 */ /* 0x000fca00078e02ff */
[----:B------:R-:W-:-:S14]  /*0d00*/  R2UR UR9, R87 ;  /* 0x00000000570972ca */ /* 0x000fdc00000e0000 */
[----:B------:R-:W2:Y:S01]  /*0d10*/  LDCU UR9, c[0x0][UR9+0x2b0] ;  /* 0x00005600090977ac */ /* 0x000ea20008000800 */
[----:B------:R-:W-:Y:S01]  /*0d20*/  NOP ;  /* 0x0000000000007918 */ /* 0x000fe20000000000 */
[----:B------:R-:W-:-:S05]  /*0d30*/  CS2R.32 R87, SR_CgaSize ;  /* 0x0000000000577805 */ /* 0x000fca0000008a00 */
[----:B------:R-:W-:-:S05]  /*0d40*/  IMAD R87, R87, -0xa0, RZ ;  /* 0xffffff6057577824 */ /* 0x000fca00078e02ff */
[----:B------:R-:W-:-:S14]  /*0d50*/  R2UR UR7, R87 ;  /* 0x00000000570772ca */ /* 0x000fdc00000e0000 */
[----:B------:R-:W3:Y:S01]  /*0d60*/  LDCU UR7, c[0x0][UR7+0x2b4] ;  /* 0x00005680070777ac */ /* 0x000ee20008000800 */
[----:B------:R-:W4:Y:S08]  /*0d70*/  S2UR UR4, SR_CTAID.Y ;  /* 0x00000000000479c3 */ /* 0x000f300000002600 */
[----:B------:R-:W3:Y:S01]  /*0d80*/  LDC R10, c[0x0][0xb24] ;  /* 0x0002c900ff0a7b82 */ /* 0x000ee20000000800 */
[----:B-1----:R-:W-:-:S02]  /*0d90*/  I2FP.F32.U32 R87, UR5 ;  /* 0x0000000500577c45 */ /* 0x002fc40008201000 */
[----:B------:R-:W-:-:S05]  /*0da0*/  CS2R.32 R3, SR_CgaSize ;  /* 0x0000000000037805 */ /* 0x000fca0000008a00 */
[----:B------:R-:W-:-:S06]  /*0db0*/  IMAD R3, R3, -0xa0, RZ ;  /* 0xffffff6003037824 */ /* 0x000fcc00078e02ff */
[----:B------:R-:W1:Y:S01]  /*0dc0*/  LDC R3, c[0x0][R3+0x2a0] ;  /* 0x0000a80003037b82 */ /* 0x000e620000000800 */
[----:B------:R-:W-:Y:S01]  /*0dd0*/  MOV R15, UR5 ;  /* 0x00000005000f7c02 */ /* 0x000fe20008000f00 */
[----:B--2---:R-:W-:Y:S01]  /*0de0*/  FMUL R87, R87, UR9 ;  /* 0x0000000957577c20 */ /* 0x004fe20008400000 */
[----:B----4-:R-:W-:Y:S02]  /*0df0*/  I2FP.F32.U32 R86, UR4 ;  /* 0x0000000400567c45 */ /* 0x010fe40008201000 */
[----:B------:R-:W-:-:S05]  /*0e00*/  CS2R.32 R2, SR_CgaSize ;  /* 0x0000000000027805 */ /* 0x000fca0000008a00 */
[----:B------:R-:W-:-:S06]  /*0e10*/  IMAD R2, R2, -0xa0, RZ ;  /* 0xffffff6002027824 */ /* 0x000fcc00078e02ff */
[----:B------:R-:W2:Y:S01]  /*0e20*/  LDC R2, c[0x0][R2+0x2a4] ;  /* 0x0000a90002027b82 */ /* 0x000ea20000000800 */
[----:B------:R-:W-:Y:S01]  /*0e30*/  MOV R14, UR4 ;  /* 0x00000004000e7c02 */ /* 0x000fe20008000f00 */
[----:B------:R-:W4:Y:S01]  /*0e40*/  F2I.U32.TRUNC.NTZ R87, R87 ;  /* 0x0000005700577305 */ /* 0x000f22000020f000 */
[----:B---3--:R-:W-:-:S05]  /*0e50*/  FMUL R86, R86, UR7 ;  /* 0x0000000756567c20 */ /* 0x008fca0008400000 */
[----:B------:R-:W-:Y:S01]  /*0e60*/  BAR.SYNC.DEFER_BLOCKING 0x0 ;  /* 0x0000000000007b1d */ /* 0x000fe20000010000 */
[----:B------:R-:W-:-:S05]  /*0e70*/  ISETP.GE.AND P0, PT, R10, 0x1, PT ;  /* 0x000000010a00780c */ /* 0x000fca0003f06270 */
[----:B------:R-:W3:Y:S02]  /*0e80*/  F2I.U32.TRUNC.NTZ R86, R86 ;  /* 0x0000005600567305 */ /* 0x000ee4000020f000 */
[----:B------:R-:W2:Y:S01]  /*0e90*/  S2UR UR36, SR_CTAID.Z ;  /* 0x00000000002479c3 */ /* 0x000ea20000002700 */
[----:B----4-:R-:W-:-:S05]  /*0ea0*/  IADD3 R87, PT, PT, -R87, RZ, RZ ;  /* 0x000000ff57577210 */ /* 0x010fca0007ffe1ff */
[----:B-1----:R-:W-:Y:S01]  /*0eb0*/  IMAD R87, R3, R87, UR5 ;  /* 0x0000000503577e24 */ /* 0x002fe2000f8e0257 */
[----:B---3--:R-:W-:-:S05]  /*0ec0*/  IADD3 R86, PT, PT, -R86, RZ, RZ ;  /* 0x000000ff56567210 */ /* 0x008fca0007ffe1ff */
[----:B--2---:R-:W-:Y:S01]  /*0ed0*/  IMAD R86, R2, R86, UR4 ;  /* 0x0000000402567e24 */ /* 0x004fe2000f8e0256 */
[----:B------:R-:W-:Y:S06]  /*0ee0*/  @!P0 BRA `(.L_x_15) ;  /* 0x0000000000b88947 */ /* 0x000fec0003800000 */
[----:B------:R-:W1:Y:S01]  /*0ef0*/  LDC.64 R4, c[0x0][0xb18] ;  /* 0x0002c600ff047b82 */ /* 0x000e620000000a00 */
[----:B------:R-:W-:-:S07]  /*0f00*/  ISETP.NE.AND P0, PT, R10, 0x1, PT ;  /* 0x000000010a00780c */ /* 0x000fce0003f05270 */
[----:B------:R-:W2:Y:S08]  /*0f10*/  LDC R9, c[0x0][0xb0c] ;  /* 0x0002c300ff097b82 */ /* 0x000eb00000000800 */
[----:B------:R-:W3:Y:S08]  /*0f20*/  LDC R12, c[0x0][0x370] ;  /* 0x0000dc00ff0c7b82 */ /* 0x000ef00000000800 */
[----:B------:R-:W4:Y:S01]  /*0f30*/  LDC R11, c[0x0][0x374] ;  /* 0x0000dd00ff0b7b82 */ /* 0x000f220000000800 */
[----:B-1----:R-:W-:-:S07]  /*0f40*/  ISETP.NE.AND P1, PT, R4, 0x1, PT ;  /* 0x000000010400780c */ /* 0x002fce0003f25270 */
[----:B------:R-:W3:Y:S01]  /*0f50*/  LDC.64 R6, c[0x0][0xb10] ;  /* 0x0002c400ff067b82 */ /* 0x000ee20000000a00 */
[----:B--2---:R-:W-:-:S07]  /*0f60*/  ISETP.NE.AND P2, PT, R9, 0x1, PT ;  /* 0x000000010900780c */ /* 0x004fce0003f45270 */
[----:B------:R-:W1:Y:S08]  /*0f70*/  LDC R8, c[0x0][0xb20] ;  /* 0x0002c800ff087b82 */ /* 0x000e700000000800 */
[----:B------:R-:W2:Y:S01]  /*0f80*/  LDC.64 R2, c[0x0][0xb28] ;  /* 0x0002ca00ff027b82 */ /* 0x000ea20000000a00 */
[----:B----4-:R-:W-:-:S04]  /*0f90*/  IMAD.HI.U32 R13, R11, R5, RZ ;  /* 0x000000050b0d7227 */ /* 0x010fc800078e00ff */
[----:B------:R-:W-:-:S04]  /*0fa0*/  IMAD.HI.U32 R5, R14, R5, RZ ;  /* 0x000000050e057227 */ /* 0x000fc800078e00ff */
[----:B---3--:R-:W-:-:S05]  /*0fb0*/  IMAD.HI.U32 R16, R12, R6, RZ ;  /* 0x000000060c107227 */ /* 0x008fca00078e00ff */
[-C--:B------:R-:W-:Y:S01]  /*0fc0*/  @P2 SHF.R.U32.HI R12, RZ, R7.reuse, R16 ;  /* 0x00000007ff0c2219 */ /* 0x080fe20000011610 */
[----:B------:R-:W-:Y:S01]  /*0fd0*/  IMAD.HI.U32 R16, R15, R6, RZ ;  /* 0x000000060f107227 */ /* 0x000fe200078e00ff */
[-C--:B-1----:R-:W-:Y:S02]  /*0fe0*/  @P1 SHF.R.U32.HI R11, RZ, R8.reuse, R13 ;  /* 0x00000008ff0b1219 */ /* 0x082fe4000001160d */
[----:B------:R-:W-:Y:S02]  /*0ff0*/  SHF.R.U32.HI R5, RZ, R8, R5 ;  /* 0x00000008ff057219 */ /* 0x000fe40000011605 */
[----:B------:R-:W-:Y:S02]  /*1000*/  SHF.R.U32.HI R16, RZ, R7, R16 ;  /* 0x00000007ff107219 */ /* 0x000fe40000011610 */
[----:B------:R-:W-:Y:S01]  /*1010*/  SEL R5, R14, R5, !P1 ;  /* 0x000000050e057207 */ /* 0x000fe20004800000 */
[----:B--2---:R-:W-:Y:S01]  /*1020*/  IMAD.HI.U32 R13, R11, R2, RZ ;  /* 0x000000020b0d7227 */ /* 0x004fe200078e00ff */
[----:B------:R-:W-:-:S03]  /*1030*/  SEL R16, R15, R16, !P2 ;  /* 0x000000100f107207 */ /* 0x000fc60005000000 */
[----:B------:R-:W-:Y:S01]  /*1040*/  IMAD.HI.U32 R6, R12, R2, RZ ;  /* 0x000000020c067227 */ /* 0x000fe200078e00ff */
[----:B------:R-:W-:-:S04]  /*1050*/  @P0 SHF.R.U32.HI R11, RZ, R3, R13 ;  /* 0x00000003ff0b0219 */ /* 0x000fc8000001160d */
[----:B------:R-:W-:Y:S01]  /*1060*/  @P0 SHF.R.U32.HI R12, RZ, R3, R6 ;  /* 0x00000003ff0c0219 */ /* 0x000fe20000011606 */
[----:B------:R-:W-:-:S04]  /*1070*/  IMAD R11, R11, R10, RZ ;  /* 0x0000000a0b0b7224 */ /* 0x000fc800078e02ff */
[----:B------:R-:W-:Y:S01]  /*1080*/  IMAD R6, R12, R10, RZ ;  /* 0x0000000a0c067224 */ /* 0x000fe200078e02ff */
[----:B------:R-:W-:-:S04]  /*1090*/  ISETP.GE.AND P1, PT, R5, R11, PT ;  /* 0x0000000b0500720c */ /* 0x000fc80003f26270 */
[----:B------:R-:W-:Y:S01]  /*10a0*/  ISETP.GE.OR P1, PT, R16, R6, P1 ;  /* 0x000000061000720c */ /* 0x000fe20000f26670 */
[----:B------:R-:W-:-:S05]  /*10b0*/  IMAD.HI.U32 R6, R5, R2, RZ ;  /* 0x0000000205067227 */ /* 0x000fca00078e00ff */
[----:B------:R-:W-:-:S04]  /*10c0*/  SHF.R.U32.HI R6, RZ, R3, R6 ;  /* 0x00000003ff067219 */ /* 0x000fc80000011606 */
[----:B------:R-:W-:-:S03]  /*10d0*/  SEL R6, R5, R6, !P0 ;  /* 0x0000000605067207 */ /* 0x000fc60004000000 */
[----:B------:R-:W-:Y:S01]  /*10e0*/  @!P1 IMAD.HI.U32 R7, R16, R2, RZ ;  /* 0x0000000210079227 */ /* 0x000fe200078e00ff */
[----:B------:R-:W-:-:S04]  /*10f0*/  IADD3 R2, PT, PT, -R6, RZ, RZ ;  /* 0x000000ff06027210 */ /* 0x000fc80007ffe1ff */
[----:B------:R-:W-:Y:S01]  /*1100*/  @!P1 SHF.R.U32.HI R3, RZ, R3, R7 ;  /* 0x00000003ff039219 */ /* 0x000fe20000011607 */
[----:B------:R-:W-:Y:S01]  /*1110*/  IMAD R2, R10, R2, R5 ;  /* 0x000000020a027224 */ /* 0x000fe200078e0205 */
[----:B------:R-:W-:Y:S02]  /*1120*/  IADD3 R7, PT, PT, -R5, RZ, RZ ;  /* 0x000000ff05077210 */ /* 0x000fe40007ffe1ff */
[----:B------:R-:W-:-:S03]  /*1130*/  @!P1 SEL R3, R16, R3, !P0 ;  /* 0x0000000310039207 */ /* 0x000fc60004000000 */
[----:B------:R-:W-:Y:S02]  /*1140*/  IMAD R7, R4, R7, R14 ;  /* 0x0000000704077224 */ /* 0x000fe400078e020e */
[--C-:B------:R-:W-:Y:S02]  /*1150*/  @!P1 IMAD.IADD R6, R6, 0x1, -R3.reuse ;  /* 0x0000000106069824 */ /* 0x100fe400078e0a03 */
[----:B------:R-:W-:Y:S01]  /*1160*/  @!P1 IMAD R3, R2, R12, R3 ;  /* 0x0000000c02039224 */ /* 0x000fe200078e0203 */
[----:B------:R-:W-:Y:S01]  /*1170*/  IADD3 R2, PT, PT, -R16, RZ, RZ ;  /* 0x000000ff10027210 */ /* 0x000fe20007ffe1ff */
[----:B------:R-:W-:Y:S02]  /*1180*/  @!P1 IMAD R5, R6, R10, R16 ;  /* 0x0000000a06059224 */ /* 0x000fe400078e0210 */
[----:B------:R-:W-:Y:S02]  /*1190*/  @!P1 IMAD.MOV.U32 R16, RZ, RZ, R3 ;  /* 0x000000ffff109224 */ /* 0x000fe400078e0003 */
[----:B------:R-:W-:-:S02]  /*11a0*/  IMAD R2, R9, R2, R15 ;  /* 0x0000000209027224 */ /* 0x000fc400078e020f */
[----:B------:R-:W-:Y:S02]  /*11b0*/  IMAD R14, R5, R4, R7 ;  /* 0x00000004050e7224 */ /* 0x000fe400078e0207 */
[----:B------:R-:W-:Y:S02]  /*11c0*/  IMAD R15, R16, R9, R2 ;  /* 0x00000009100f7224 */ /* 0x000fe400078e0202 */
.L_x_15:
[----:B------:R-:W1:Y:S01]  /*11d0*/  LDCU UR4, c[0x0][0xb30] ;  /* 0x00016600ff0477ac */ /* 0x000e620008000800 */
[----:B------:R-:W2:Y:S08]  /*11e0*/  S2UR UR37, SR_CgaCtaId ;  /* 0x00000000002579c3 */ /* 0x000eb00000008800 */
[----:B------:R-:W3:Y:S01]  /*11f0*/  LDC R40, c[0x0][0xb24] ;  /* 0x0002c900ff287b82 */ /* 0x000ee20000000800 */
[----:B-1----:R-:W-:-:S09]  /*1200*/  UISETP.NE.AND UP1, UPT, UR4, 0x1, UPT ;  /* 0x000000010400788c */ /* 0x002fd2000bf25270 */
[----:B--2---:R-:W-:Y:S05]  /*1210*/  BRA.U UP1, `(.L_x_16) ;  /* 0x0000000101407547 */ /* 0x004fea000b800000 */
[----:B------:R-:W1:Y:S08]  /*1220*/  LDC.64 R4, c[0x0][0xb10] ;  /* 0x0002c400ff047b82 */ /* 0x000e700000000a00 */
[----:B------:R-:W2:Y:S08]  /*1230*/  LDC.64 R2, c[0x0][0xb18] ;  /* 0x0002c600ff027b82 */ /* 0x000eb00000000a00 */
[----:B------:R-:W4:Y:S08]  /*1240*/  LDC R6, c[0x0][0xb20] ;  /* 0x0002c800ff067b82 */ /* 0x000f300000000800 */
[----:B------:R-:W3:Y:S01]  /*1250*/  LDC R7, c[0x0][0xb0c] ;  /* 0x0002c300ff077b82 */ /* 0x000ee20000000800 */
[----:B-1----:R-:W-:-:S05]  /*1260*/  IMAD.HI.U32 R4, R15, R4, RZ ;  /* 0x000000040f047227 */ /* 0x002fca00078e00ff */
[----:B------:R-:W-:Y:S01]  /*1270*/  SHF.R.U32.HI R4, RZ, R5, R4 ;  /* 0x00000005ff047219 */ /* 0x000fe20000011604 */
[----:B--2---:R-:W-:Y:S01]  /*1280*/  IMAD.HI.U32 R3, R14, R3, RZ ;  /* 0x000000030e037227 */ /* 0x004fe200078e00ff */
[----:B------:R-:W-:-:S04]  /*1290*/  ISETP.NE.AND P0, PT, R2, 0x1, PT ;  /* 0x000000010200780c */ /* 0x000fc80003f05270 */
[----:B----4-:R-:W-:-:S04]  /*12a0*/  SHF.R.U32.HI R3, RZ, R6, R3 ;  /* 0x00000006ff037219 */ /* 0x010fc80000011603 */
[----:B------:R-:W-:Y:S02]  /*12b0*/  SEL R3, R14, R3, !P0 ;  /* 0x000000030e037207 */ /* 0x000fe40004000000 */
[----:B---3--:R-:W-:-:S04]  /*12c0*/  ISETP.NE.AND P1, PT, R7, 0x1, PT ;  /* 0x000000010700780c */ /* 0x008fc80003f25270 */
[----:B------:R-:W-:-:S05]  /*12d0*/  SEL R4, R15, R4, !P1 ;  /* 0x000000040f047207 */ /* 0x000fca0004800000 */
[----:B------:R-:W-:Y:S02]  /*12e0*/  IMAD.IADD R5, R3, 0x1, -R4 ;  /* 0x0000000103057824 */ /* 0x000fe400078e0a04 */
[----:B------:R-:W-:Y:S02]  /*12f0*/  IMAD.IADD R3, R4, 0x1, -R3 ;  /* 0x0000000104037824 */ /* 0x000fe400078e0a03 */
[----:B------:R-:W-:Y:S02]  /*1300*/  IMAD R15, R5, R7, R15 ;  /* 0x00000007050f7224 */ /* 0x000fe400078e020f */
[----:B------:R-:W-:-:S07]  /*1310*/  IMAD R14, R3, R2, R14 ;  /* 0x00000002030e7224 */ /* 0x000fce00078e020e */
.L_x_16:
[----:B------:R-:W-:Y:S01]  /*1320*/  BAR.SYNC.DEFER_BLOCKING 0x0 ;  /* 0x0000000000007b1d */ /* 0x000fe20000010000 */
[----:B------:R-:W-:Y:S01]  /*1330*/  UISETP.NE.AND UP1, UPT, UR8, 0x2, UPT ;  /* 0x000000020800788c */ /* 0x000fe2000bf25270 */
[----:B------:R-:W-:Y:S02]  /*1340*/  ISETP.NE.OR P5, PT, R0, 0x2, !P5 ;  /* 0x000000020000780c */ /* 0x000fe40006fa5670 */
[----:B------:R-:W-:-:S06]  /*1350*/  LOP3.LUT R2, R101, 0x1f, RZ, 0xc0, !PT ;  /* 0x0000001f65027812 */ /* 0x000fcc00078ec0ff */
[----:B------:R-:W-:Y:S05]  /*1360*/  BRA.U UP1, `(.L_x_17) ;  /* 0x00000011016c7547 */ /* 0x000fea000b800000 */
[----:B------:R-:W1:Y:S01]  /*1370*/  LDCU UR13, c[0x0][0x38c] ;  /* 0x00007180ff0d77ac */ /* 0x000e620008000800 */
[----:B------:R-:W2:Y:S01]  /*1380*/  LDC R8, c[0x0][0x370] ;  /* 0x0000dc00ff087b82 */ /* 0x000ea20000000800 */
[----:B------:R-:W-:Y:S01]  /*1390*/  PLOP3.LUT P1, PT, PT, PT, UP2, 0x80, 0x8 ;  /* 0x000000000008781c */ /* 0x000fe20003f2f028 */
[----:B------:R-:W-:Y:S01]  /*13a0*/  IMAD.MOV.U32 R17, RZ, RZ, 0x1 ;  /* 0x00000001ff117424 */ /* 0x000fe200078e00ff */
[----:B------:R-:W-:Y:S01]  /*13b0*/  ISETP.EQ.OR P4, PT, R2, RZ, P5 ;  /* 0x000000ff0200720c */ /* 0x000fe20002f82670 */
[----:B------:R-:W-:Y:S01]  /*13c0*/  IMAD.MOV.U32 R16, RZ, RZ, RZ ;  /* 0x000000ffff107224 */ /* 0x000fe200078e00ff */
[----:B------:R-:W-:Y:S02]  /*13d0*/  PLOP3.LUT P1, PT, P1, PT, PT, 0x8, 0x80 ;  /* 0x000000000080781c */ /* 0x000fe40000f2e170 */
[----:B------:R-:W-:Y:S01]  /*13e0*/  CS2R R12, SRZ ;  /* 0x00000000000c7805 */ /* 0x000fe2000001ff00 */
[----:B------:R-:W-:Y:S01]  /*13f0*/  IMAD.MOV.U32 R11, RZ, RZ, 0x1 ;  /* 0x00000001ff0b7424 */ /* 0x000fe200078e00ff */
[----:B------:R-:W4:Y:S01]  /*1400*/  LDC R0, c[0x0][0x374] ;  /* 0x0000dd00ff007b82 */ /* 0x000f220000000800 */
[----:B------:R-:W2:Y:S01]  /*1410*/  LDCU.64 UR22, c[0x0][0x348] ;  /* 0x00006900ff1677ac */ /* 0x000ea20008000a00 */
[----:B------:R-:W-:Y:S01]  /*1420*/  UMOV UR6, URZ ;  /* 0x000000ff00067c82 */ /* 0x000fe20008000000 */
[----:B-1----:R-:W-:-:S04]  /*1430*/  UIADD3 UR5, UPT, UPT, UR13, 0x7f, URZ ;  /* 0x0000007f0d057890 */ /* 0x002fc8000fffe0ff */
[----:B------:R-:W-:-:S04]  /*1440*/  USHF.R.S32.HI UR4, URZ, 0x1f, UR5 ;  /* 0x0000001fff047899 */ /* 0x000fc80008011405 */
[----:B------:R-:W-:-:S04]  /*1450*/  ULEA.HI UR4, UR4, UR5, URZ, 0x7 ;  /* 0x0000000504047291 */ /* 0x000fc8000f8f38ff */
[----:B------:R-:W-:Y:S02]  /*1460*/  USHF.R.S32.HI UR15, URZ, 0x7, UR4 ;  /* 0x00000007ff0f7899 */ /* 0x000fe40008011404 */
[----:B------:R-:W-:Y:S02]  /*1470*/  UIADD3 UR4, UPT, UPT, UR13, -0x1, URZ ;  /* 0xffffffff0d047890 */ /* 0x000fe4000fffe0ff */
[----:B------:R-:W-:Y:S02]  /*1480*/  UISETP.LT.U32.AND UP0, UPT, UR15, 0x2, UPT ;  /* 0x000000020f00788c */ /* 0x000fe4000bf01070 */
[----:B------:R-:W-:Y:S02]  /*1490*/  UISETP.GE.U32.AND UP1, UPT, UR4, -0xff, UPT ;  /* 0xffffff010400788c */ /* 0x000fe4000bf26070 */
[----:B------:R-:W-:Y:S02]  /*14a0*/  USEL UR14, UR15, 0x2, UP0 ;  /* 0x000000020f0e7887 */ /* 0x000fe40008000000 */
[----:B------:R-:W-:-:S02]  /*14b0*/  UIADD3 UR13, UPT, UPT, UR13, 0xfe, URZ ;  /* 0x000000fe0d0d7890 */ /* 0x000fc4000fffe0ff */
[----:B------:R-:W-:Y:S02]  /*14c0*/  UIADD3 UR5, UPT, UPT, UR14, -0x1, URZ ;  /* 0xffffffff0e057890 */ /* 0x000fe4000fffe0ff */
[----:B------:R-:W-:-:S03]  /*14d0*/  UIADD3 UR7, UPT, UPT, UR15, -UR14, URZ ;  /* 0x8000000e0f077290 */ /* 0x000fc6000fffe0ff */
[----:B------:R-:W-:-:S04]  /*14e0*/  @UP1 UIADD3 UR5, UPT, UPT, UR14, URZ, URZ ;  /* 0x000000ff0e051290 */ /* 0x000fc8000fffe0ff */
[----:B--2---:R-:W-:-:S12]  /*14f0*/  UIADD3 UR5, UPT, UPT, UR5, 0x1, URZ ;  /* 0x0000000105057890 */ /* 0x004fd8000fffe0ff */
.L_x_35:
[----:B------:R-:W-:Y:S01]  /*1500*/  UISETP.NE.AND UP0, UPT, UR37, URZ, UPT ;  /* 0x000000ff2500728c */ /* 0x000fe2000bf05270 */
[----:B------:R-:W1:Y:S08]  /*1510*/  S2UR UR37, SR_CgaCtaId ;  /* 0x00000000002579c3 */ /* 0x000e700000008800 */
[----:B------:R-:W-:Y:S05]  /*1520*/  BRA.U UP0, `(.L_x_18) ;  /* 0x0000000100347547 */ /* 0x000fea000b800000 */
[----:B------:R-:W2:Y:S01]  /*1530*/  S2R R2, SR_CgaCtaId ;  /* 0x0000000000027919 */ /* 0x000ea20000008800 */
[----:B------:R-:W-:-:S04]  /*1540*/  MOV R3, 0x400 ;  /* 0x0000040000037802 */ /* 0x000fc80000000f00 */
[----:B--2---:R-:W-:Y:S02]  /*1550*/  LEA R2, R2, R3, 0x18 ;  /* 0x0000000302027211 */ /* 0x004fe400078ec0ff */
[----:B------:R-:W-:-:S03]  /*1560*/  SHF.L.U32 R3, R11, 0x1f, RZ ;  /* 0x0000001f0b037819 */ /* 0x000fc600000006ff */
[----:B------:R-:W-:-:S04]  /*1570*/  IMAD R2, R12, 0x8, R2 ;  /* 0x000000080c027824 */ /* 0x000fc800078e0202 */
[----:B------:R-:W2:Y:S02]  /*1580*/  SYNCS.PHASECHK.TRANS64.TRYWAIT P0, [R2+URZ+0xe0], R3 ;  /* 0x0000e003020075a7 */ /* 0x000ea400080011ff */
[----:B--2---:R-:W-:Y:S05]  /*1590*/  @!P0 BRA `(.L_x_19) ;  /* 0x0000007800a08947 */ /* 0x004fea0003800000 */
.L_x_129:
[----:B------:R-:W-:Y:S01]  /*15a0*/  VIADD R12, R12, 0x1 ;  /* 0x000000010c0c7836 */ /* 0x000fe20000000000 */
[----:B------:R2:W-:Y:S04]  /*15b0*/  SYNCS.ARRIVE.TRANS64.A1T0 RZ, [R2+URZ+0xd0], RZ ;  /* 0x0000d0ff02ff79a7 */ /* 0x0005e800081000ff */
[----:B------:R-:W-:-:S04]  /*15c0*/  ISETP.NE.AND P0, PT, R12, 0x2, PT ;  /* 0x000000020c00780c */ /* 0x000fc80003f05270 */
[----:B------:R-:W-:Y:S02]  /*15d0*/  SEL R12, R12, RZ, P0 ;  /* 0x000000ff0c0c7207 */ /* 0x000fe40000000000 */
[----:B--2---:R-:W-:-:S04]  /*15e0*/  SEL R2, RZ, 0x1, P0 ;  /* 0x00000001ff027807 */ /* 0x004fc80000000000 */
[----:B------:R-:W-:-:S07]  /*15f0*/  LOP3.LUT R11, R11, R2, RZ, 0x3c, !PT ;  /* 0x000000020b0b7212 */ /* 0x000fce00078e3cff */
.L_x_18:
[----:B------:R-:W-:Y:S01]  /*1600*/  UMOV UR4, 0x400 ;  /* 0x0000040000047882 */ /* 0x000fe20000000000 */
[----:B------:R-:W-:Y:S01]  /*1610*/  SHF.L.U32 R2, R17, 0x1f, RZ ;  /* 0x0000001f11027819 */ /* 0x000fe200000006ff */
[----:B-1----:R-:W-:Y:S01]  /*1620*/  ULEA UR4, UR37, UR4, 0x18 ;  /* 0x0000000425047291 */ /* 0x002fe2000f8ec0ff */
[----:B------:R-:W-:Y:S01]  /*1630*/  R2UR UR35, R15 ;  /* 0x000000000f2372ca */ /* 0x000fe200000e0000 */
[----:B------:R-:W-:Y:S01]  /*1640*/  UISETP.GE.U32.AND UP0, UPT, UR13, 0xff, UPT ;  /* 0x000000ff0d00788c */ /* 0x000fe2000bf06070 */
[----:B------:R-:W-:Y:S01]  /*1650*/  R2UR UR19, R14 ;  /* 0x000000000e1372ca */ /* 0x000fe200000e0000 */
[----:B------:R-:W-:Y:S01]  /*1660*/  ULEA UR8, UR6, UR4, 0x3 ;  /* 0x0000000406087291 */ /* 0x000fe2000f8e18ff */
[----:B------:R-:W-:-:S08]  /*1670*/  UMOV UR29, URZ ;  /* 0x000000ff001d7c82 */ /* 0x000fd00008000000 */
[----:B------:R1:W2:Y:S01]  /*1680*/  SYNCS.PHASECHK.TRANS64.TRYWAIT P0, [UR8+0x10], R2 ;  /* 0x00001002ff0075a7 */ /* 0x0002a20008001108 */
[----:B------:R-:W-:Y:S02]  /*1690*/  USHF.L.U32 UR35, UR35, 0x6, URZ ;  /* 0x0000000623237899 */ /* 0x000fe400080006ff */
[----:B------:R-:W-:Y:S01]  /*16a0*/  USHF.L.U32 UR19, UR19, 0x8, URZ ;  /* 0x0000000813137899 */ /* 0x000fe200080006ff */
[----:B------:R-:W-:Y:S11]  /*16b0*/  BRA.U !UP0, `(.L_x_20) ;  /* 0x0000000108d87547 */ /* 0x000ff6000b800000 */
[----:B------:R-:W-:Y:S01]  /*16c0*/  UMOV UR21, URZ ;  /* 0x000000ff00157c82 */ /* 0x000fe20008000000 */
[----:B------:R-:W-:-:S05]  /*16d0*/  UMOV UR42, UR6 ;  /* 0x00000006002a7c82 */ /* 0x000fca0008000000 */
.L_x_25:
[----:B-1----:R-:W-:Y:S01]  /*16e0*/  ULEA UR33, UR42, UR4, 0x3 ;  /* 0x000000042a217291 */ /* 0x002fe2000f8e18ff */
[----:B--2---:R-:W-:Y:S01]  /*16f0*/  @!P5 MOV R3, 0x14000 ;  /* 0x000140000003d802 */ /* 0x004fe20000000f00 */
[----:B--2---:R-:W-:Y:S10]  /*1700*/  @P0 BRA `(.L_x_21) ;  /* 0x00000000000c0947 */ /* 0x004ff40003800000 */
[----:B------:R-:W-:-:S04]  /*1710*/  SHF.L.U32 R4, R17, 0x1f, RZ ;  /* 0x0000001f11047819 */ /* 0x000fc800000006ff */
[----:B------:R-:W2:Y:S02]  /*1720*/  SYNCS.PHASECHK.TRANS64.TRYWAIT P0, [UR33+0x10], R4 ;  /* 0x00001004ff0075a7 */ /* 0x000ea40008001121 */
[----:B--2---:R-:W-:Y:S05]  /*1730*/  @!P0 BRA `(.L_x_22) ;  /* 0x00000078004c8947 */ /* 0x004fea0003800000 */
.L_x_21:
[----:B------:R2:W-:Y:S01]  /*1740*/  @!P5 SYNCS.ARRIVE.TRANS64 RZ, [UR33], R3 ;  /* 0x00000003ffffd9a7 */ /* 0x0005e20008000021 */
[----:B------:R-:W-:Y:S04]  /*1750*/  BSSY.RECONVERGENT B0, `(.L_x_23) ;  /* 0x0000003000007945 */ /* 0x000fe80003800200 */
[----:B------:R-:W-:Y:S05]  /*1760*/  @P4 BRA `(.L_x_24) ;  /* 0x0000000000044947 */ /* 0x000fea0003800000 */
[----:B------:R-:W-:Y:S05]  /*1770*/  BPT.TRAP 0x1 ;  /* 0x000000040000795c */ /* 0x000fea0000300000 */
.L_x_24:
[----:B------:R-:W-:Y:S05]  /*1780*/  BSYNC.RECONVERGENT B0 ;  /* 0x0000000000007941 */ /* 0x000fea0003800200 */
.L_x_23:
[----:B------:R-:W-:Y:S02]  /*1790*/  UIADD3 UR6, UPT, UPT, UR42, 0x1, URZ ;  /* 0x000000012a067890 */ /* 0x000fe4000fffe0ff */
[----:B------:R-:W-:Y:S02]  /*17a0*/  ULEA UR24, UR42, UR4, 0xe ;  /* 0x000000042a187291 */ /* 0x000fe4000f8e70ff */
[----:B------:R-:W-:Y:S02]  /*17b0*/  UISETP.NE.AND UP0, UPT, UR6, 0x2, UPT ;  /* 0x000000020600788c */ /* 0x000fe4000bf05270 */
[----:B------:R-:W-:Y:S02]  /*17c0*/  UIADD3 UR40, UP1, UPT, UR22, 0x80, URZ ;  /* 0x0000008016287890 */ /* 0x000fe4000ff3e0ff */
[----:B------:R-:W-:Y:S02]  /*17d0*/  USEL UR9, URZ, 0x1, UP0 ;  /* 0x00000001ff097887 */ /* 0x000fe40008000000 */
[----:B------:R-:W-:-:S02]  /*17e0*/  USEL UR6, UR6, URZ, UP0 ;  /* 0x000000ff06067287 */ /* 0x000fc40008000000 */
[----:B------:R-:W-:Y:S02]  /*17f0*/  USHF.L.U32 UR34, UR21, 0x7, URZ ;  /* 0x0000000715227899 */ /* 0x000fe400080006ff */
[----:B------:R-:W-:Y:S01]  /*1800*/  ULEA UR8, UR6, UR4, 0x3 ;  /* 0x0000000406087291 */ /* 0x000fe2000f8e18ff */
[----:B------:R-:W-:Y:S01]  /*1810*/  LOP3.LUT R17, R17, UR9, RZ, 0x3c, !PT ;  /* 0x0000000911117c12 */ /* 0x000fe2000f8e3cff */
[----:B------:R-:W-:Y:S02]  /*1820*/  UIADD3 UR38, UP0, UPT, UR22, 0x180, URZ ;  /* 0x0000018016267890 */ /* 0x000fe4000ff1e0ff */
[----:B------:R-:W-:Y:S01]  /*1830*/  UIADD3.X UR41, UPT, UPT, URZ, UR23, URZ, UP1, !UPT ;  /* 0x00000017ff297290 */ /* 0x000fe20008ffe4ff */
[----:B-1----:R-:W-:Y:S01]  /*1840*/  SHF.L.U32 R2, R17, 0x1f, RZ ;  /* 0x0000001f11027819 */ /* 0x002fe200000006ff */
[----:B------:R-:W-:Y:S02]  /*1850*/  UIADD3 UR32, UPT, UPT, UR24, 0x8800, URZ ;  /* 0x0000880018207890 */ /* 0x000fe4000fffe0ff */
[----:B------:R-:W-:Y:S01]  /*1860*/  UIADD3 UR26, UPT, UPT, UR34, 0x40, URZ ;  /* 0x00000040221a7890 */ /* 0x000fe2000fffe0ff */
[----:B------:R1:W1:Y:S01]  /*1870*/  SYNCS.PHASECHK.TRANS64.TRYWAIT P0, [UR8+0x10], R2 ;  /* 0x00001002ff0075a7 */ /* 0x0002620008001108 */
[----:B------:R-:W-:-:S02]  /*1880*/  ULEA UR8, UR42, UR4, 0x10 ;  /* 0x000000042a087291 */ /* 0x000fc4000f8e80ff */
[----:B------:R-:W-:Y:S02]  /*1890*/  UIADD3 UR24, UPT, UPT, UR24, 0xa800, URZ ;  /* 0x0000a80018187890 */ /* 0x000fe4000fffe0ff */
[----:B------:R-:W-:Y:S02]  /*18a0*/  UIADD3.X UR39, UPT, UPT, URZ, UR23, URZ, UP0, !UPT ;  /* 0x00000017ff277290 */ /* 0x000fe400087fe4ff */
[----:B------:R-:W-:Y:S02]  /*18b0*/  UIADD3 UR16, UPT, UPT, UR8, 0x10800, URZ ;  /* 0x0001080008107890 */ /* 0x000fe4000fffe0ff */
[----:B------:R-:W-:Y:S01]  /*18c0*/  UIADD3 UR8, UPT, UPT, UR8, 0x18800, URZ ;  /* 0x0001880008087890 */ /* 0x000fe2000fffe0ff */
[----:B------:R-:W-:Y:S01]  /*18d0*/  UMOV UR30, 0x0 ;  /* 0x00000000001e7882 */ /* 0x000fe20000000000 */
[----:B------:R-:W-:Y:S01]  /*18e0*/  UMOV UR31, 0x10000000 ;  /* 0x10000000001f7882 */ /* 0x000fe20000000000 */
[----:B------:R-:W-:Y:S01]  /*18f0*/  UMOV UR25, UR33 ;  /* 0x0000002100197c82 */ /* 0x000fe20008000000 */
[----:B------:R-:W-:Y:S01]  /*1900*/  UMOV UR27, UR35 ;  /* 0x00000023001b7c82 */ /* 0x000fe20008000000 */
[----:B------:R-:W-:Y:S01]  /*1910*/  UMOV UR28, UR36 ;  /* 0x00000024001c7c82 */ /* 0x000fe20008000000 */
[----:B------:R-:W-:Y:S01]  /*1920*/  UMOV UR17, UR33 ;  /* 0x0000002100117c82 */ /* 0x000fe20008000000 */
[----:B------:R-:W-:Y:S01]  /*1930*/  UMOV UR20, UR36 ;  /* 0x0000002400147c82 */ /* 0x000fe20008000000 */
[----:B------:R-:W-:Y:S01]  /*1940*/  UMOV UR18, UR34 ;  /* 0x0000002200127c82 */ /* 0x000fe20008000000 */
[----:B------:R1:W-:Y:S01]  /*1950*/  UTMALDG.3D [UR32], [UR40], desc[UR30] ;  /* 0x00001e20280075b4 */ /* 0x0003e20008011000 */
[----:B------:R-:W-:Y:S01]  /*1960*/  UMOV UR11, UR19 ;  /* 0x00000013000b7c82 */ /* 0x000fe20008000000 */
[----:B------:R-:W-:Y:S01]  /*1970*/  UMOV UR12, UR36 ;  /* 0x00000024000c7c82 */ /* 0x000fe20008000000 */
[----:B------:R-:W-:Y:S01]  /*1980*/  UMOV UR9, UR33 ;  /* 0x0000002100097c82 */ /* 0x000fe20008000000 */
[----:B------:R-:W-:Y:S01]  /*1990*/  UMOV UR10, UR26 ;  /* 0x0000001a000a7c82 */ /* 0x000fe20008000000 */
[----:B------:R-:W-:Y:S01]  /*19a0*/  UIADD3 UR21, UPT, UPT, UR21, 0x1, URZ ;  /* 0x0000000115157890 */ /* 0x000fe2000fffe0ff */
[----:B------:R-:W-:Y:S01]  /*19b0*/  UMOV UR29, UR5 ;  /* 0x00000005001d7c82 */ /* 0x000fe20008000000 */
[----:B------:R1:W-:Y:S02]  /*19c0*/  UTMALDG.3D [UR24], [UR40], desc[UR30] ;  /* 0x00001e18280075b4 */ /* 0x0003e40008011000 */
[----:B------:R-:W-:Y:S01]  /*19d0*/  UISETP.NE.AND UP0, UPT, UR21, UR5, UPT ;  /* 0x000000051500728c */ /* 0x000fe2000bf05270 */
[----:B------:R-:W-:Y:S01]  /*19e0*/  UMOV UR42, UR6 ;  /* 0x00000006002a7c82 */ /* 0x000fe20008000000 */
[----:B------:R1:W-:Y:S01]  /*19f0*/  UTMALDG.3D [UR16], [UR38], desc[UR30] ;  /* 0x00001e10260075b4 */ /* 0x0003e20008011000 */
[----:B------:R1:W-:Y:S06]  /*1a00*/  UTMALDG.3D [UR8], [UR38], desc[UR30] ;  /* 0x00001e08260075b4 */ /* 0x0003ec0008011000 */
[----:B------:R-:W-:Y:S05]  /*1a10*/  BRA.U UP0, `(.L_x_25) ;  /* 0xfffffffd00307547 */ /* 0x000fea000b83ffff */
.L_x_20:
[----:B-1----:R-:W-:Y:S01]  /*1a20*/  ULEA UR8, UR6, UR4, 0x3 ;  /* 0x0000000406087291 */ /* 0x002fe2000f8e18ff */
[----:B------:R-:W-:Y:S01]  /*1a30*/  SHF.L.U32 R2, R17, 0x1f, RZ ;  /* 0x0000001f11027819 */ /* 0x000fe200000006ff */
[----:B------:R-:W-:Y:S01]  /*1a40*/  @!P1 SYNCS.ARRIVE.TRANS64.A1T0 RZ, [UR4+0x68], RZ ;  /* 0x000068ffffff99a7 */ /* 0x000fe20008100004 */
[----:B------:R-:W-:-:S06]  /*1a50*/  UISETP.GT.AND UP0, UPT, UR15, UR14, UPT ;  /* 0x0000000e0f00728c */ /* 0x000fcc000bf04270 */
[----:B--2---:R1:W2:Y:S03]  /*1a60*/  SYNCS.PHASECHK.TRANS64.TRYWAIT P0, [UR8+0x10], R2 ;  /* 0x00001002ff0075a7 */ /* 0x0042a60008001108 */
[----:B------:R-:W-:Y:S05]  /*1a70*/  BRA.U !UP0, `(.L_x_26) ;  /* 0x0000000108d47547 */ /* 0x000fea000b800000 */
[----:B------:R-:W-:Y:S01]  /*1a80*/  UIADD3 UR21, UPT, UPT, UR7, UR29, URZ ;  /* 0x0000001d07157290 */ /* 0x000fe2000fffe0ff */
[----:B------:R-:W-:-:S11]  /*1a90*/  UMOV UR42, UR6 ;  /* 0x00000006002a7c82 */ /* 0x000fd60008000000 */
.L_x_31:
[----:B-1----:R-:W-:Y:S01]  /*1aa0*/  ULEA UR33, UR42, UR4, 0x3 ;  /* 0x000000042a217291 */ /* 0x002fe2000f8e18ff */
[----:B--2---:R-:W-:Y:S01]  /*1ab0*/  @!P5 MOV R3, 0x14000 ;  /* 0x000140000003d802 */ /* 0x004fe20000000f00 */
[----:B--2---:R-:W-:Y:S10]  /*1ac0*/  @P0 BRA `(.L_x_27) ;  /* 0x00000000000c0947 */ /* 0x004ff40003800000 */
[----:B------:R-:W-:-:S04]  /*1ad0*/  SHF.L.U32 R4, R17, 0x1f, RZ ;  /* 0x0000001f11047819 */ /* 0x000fc800000006ff */
[----:B------:R-:W2:Y:S02]  /*1ae0*/  SYNCS.PHASECHK.TRANS64.TRYWAIT P0, [UR33+0x10], R4 ;  /* 0x00001004ff0075a7 */ /* 0x000ea40008001121 */
[----:B--2---:R-:W-:Y:S05]  /*1af0*/  @!P0 BRA `(.L_x_28) ;  /* 0x0000007400748947 */ /* 0x004fea0003800000 */
.L_x_27:
[----:B------:R2:W-:Y:S01]  /*1b00*/  @!P5 SYNCS.ARRIVE.TRANS64 RZ, [UR33], R3 ;  /* 0x00000003ffffd9a7 */ /* 0x0005e20008000021 */
[----:B------:R-:W-:Y:S04]  /*1b10*/  BSSY.RECONVERGENT B0, `(.L_x_29) ;  /* 0x0000003000007945 */ /* 0x000fe80003800200 */
[----:B------:R-:W-:Y:S05]  /*1b20*/  @P4 BRA `(.L_x_30) ;  /* 0x0000000000044947 */ /* 0x000fea0003800000 */
[----:B------:R-:W-:Y:S05]  /*1b30*/  BPT.TRAP 0x1 ;  /* 0x000000040000795c */ /* 0x000fea0000300000 */
.L_x_30:
[----:B------:R-:W-:Y:S05]  /*1b40*/  BSYNC.RECONVERGENT B0 ;  /* 0x0000000000007941 */ /* 0x000fea0003800200 */
.L_x_29:
        /* <DEDUP_REMOVED lines=32> */
[----:B------:R-:W-:Y:S01]  /*1d50*/  UMOV UR10, UR26 ;  /* 0x0000001a000a7c82 */ /* 0x000fe20008000000 */
[----:B------:R-:W-:Y:S01]  /*1d60*/  UIADD3 UR29, UPT, UPT, UR29, 0x1, URZ ;  /* 0x000000011d1d7890 */ /* 0x000fe2000fffe0ff */
[----:B------:R1:W-:Y:S01]  /*1d70*/  UTMALDG.3D [UR24], [UR40], desc[UR30] ;  /* 0x00001e18280075b4 */ /* 0x0003e20008011000 */
[----:B------:R-:W-:-:S02]  /*1d80*/  UMOV UR42, UR6 ;  /* 0x00000006002a7c82 */ /* 0x000fc40008000000 */
[----:B------:R-:W-:Y:S01]  /*1d90*/  UISETP.NE.AND UP0, UPT, UR29, UR21, UPT ;  /* 0x000000151d00728c */ /* 0x000fe2000bf05270 */
[----:B------:R1:W-:Y:S01]  /*1da0*/  UTMALDG.3D [UR16], [UR38], desc[UR30] ;  /* 0x00001e10260075b4 */ /* 0x0003e20008011000 */
[----:B------:R1:W-:Y:S07]  /*1db0*/  UTMALDG.3D [UR8], [UR38], desc[UR30] ;  /* 0x00001e08260075b4 */ /* 0x0003ee0008011000 */
[----:B------:R-:W-:Y:S05]  /*1dc0*/  BRA.U UP0, `(.L_x_31) ;  /* 0xfffffffd00347547 */ /* 0x000fea000b83ffff */
.L_x_26:
[C---:B-1----:R-:W-:Y:S01]  /*1dd0*/  LEA R2, R16.reuse, UR4, 0x3 ;  /* 0x0000000410027c11 */ /* 0x042fe2000f8e18ff */
[----:B------:R-:W-:Y:S01]  /*1de0*/  NOP ;  /* 0x0000000000007918 */ /* 0x000fe20000000000 */
[----:B--2---:R-:W-:Y:S02]  /*1df0*/  SHF.L.U32 R3, R13, 0x1f, RZ ;  /* 0x0000001f0d037819 */ /* 0x004fe400000006ff */
[----:B------:R-:W-:Y:S02]  /*1e00*/  LEA R4, R16, UR4, 0x4 ;  /* 0x0000000410047c11 */ /* 0x000fe4000f8e20ff */
[----:B------:R-:W1:Y:S02]  /*1e10*/  SYNCS.PHASECHK.TRANS64.TRYWAIT P0, [R2+URZ+0x70], R3 ;  /* 0x00007003020075a7 */ /* 0x000e6400080011ff */
[----:B-1----:R-:W-:Y:S05]  /*1e20*/  @!P0 BRA `(.L_x_32) ;  /* 0x0000007000c08947 */ /* 0x002fea0003800000 */
.L_x_132:
[----:B------:R-:W2:Y:S01]  /*1e30*/  LDS.128 R4, [R4+0x100] ;  /* 0x0001000004047984 */ /* 0x000ea20000000c00 */
[----:B---3--:R-:W-:Y:S01]  /*1e40*/  ISETP.GE.AND P0, PT, R40, 0x1, PT ;  /* 0x000000012800780c */ /* 0x008fe20003f06270 */
[----:B-1----:R-:W-:Y:S01]  /*1e50*/  VIADD R2, R2, 0x80 ;  /* 0x0000008002027836 */ /* 0x002fe20000000000 */
[----:B------:R-:W-:Y:S01]  /*1e60*/  @!PT LDS RZ, [RZ] ;  /* 0x00000000fffff984 */ /* 0x000fe20000000800 */
[----:B------:R-:W-:Y:S01]  /*1e70*/  @!PT LDS RZ, [RZ] ;  /* 0x00000000fffff984 */ /* 0x000fe20000000800 */
[----:B------:R-:W-:Y:S01]  /*1e80*/  @!PT LDS RZ, [RZ] ;  /* 0x00000000fffff984 */ /* 0x000fe20000000800 */
[----:B------:R-:W-:Y:S01]  /*1e90*/  @!PT LDS RZ, [RZ] ;  /* 0x00000000fffff984 */ /* 0x000fe20000000800 */
[----:B------:R1:W-:Y:S06]  /*1ea0*/  MEMBAR.ALL.CTA ;  /* 0x0000000000007992 */ /* 0x0003ec0000008000 */
[----:B-1----:R-:W1:Y:S01]  /*1eb0*/  FENCE.VIEW.ASYNC.S ;  /* 0x00000000000073c6 */ /* 0x002e620000000000 */
[----:B------:R-:W-:-:S04]  /*1ec0*/  PRMT R2, RZ, 0x654, R2 ;  /* 0x00000654ff027816 */ /* 0x000fc80000000002 */
[----:B-1----:R1:W-:Y:S01]  /*1ed0*/  SYNCS.ARRIVE.TRANS64.RED.A1T0 RZ, [R2+URZ], RZ ;  /* 0x000000ff02ff79a7 */ /* 0x0023e200081004ff */
[----:B--2---:R-:W-:-:S13]  /*1ee0*/  LOP3.LUT P2, RZ, R6, 0x1, RZ, 0xc0, !PT ;  /* 0x0000000106ff7812 */ /* 0x004fda000784c0ff */
[----:B------:R-:W-:Y:S01]  /*1ef0*/  @P2 SHF.R.U32.HI R3, RZ, 0x10, R5 ;  /* 0x00000010ff032819 */ /* 0x000fe20000011605 */
[----:B------:R-:W-:Y:S01]  /*1f00*/  VOTEU.ANY UP0, P2 ;  /* 0x0000000000ff7886 */ /* 0x000fe20001000100 */
[----:B------:R-:W-:Y:S02]  /*1f10*/  @P2 MOV R10, R4 ;  /* 0x00000004000a2202 */ /* 0x000fe40000000f00 */
[----:B------:R-:W-:Y:S02]  /*1f20*/  @P2 R2UR.BROADCAST UR8, R3 ;  /* 0x00000000030822ca */ /* 0x000fe400008e0000 */
[----:B------:R-:W-:-:S11]  /*1f30*/  @P2 LOP3.LUT R9, R5, 0xffff, RZ, 0xc0, !PT ;  /* 0x0000ffff05092812 */ /* 0x000fd600078ec0ff */
[----:B------:R-:W-:Y:S01]  /*1f40*/  @UP0 UMOV UR36, UR8 ;  /* 0x0000000800240c82 */ /* 0x000fe20008000000 */
[----:B-1----:R-:W-:Y:S05]  /*1f50*/  @!P0 BRA `(.L_x_33) ;  /* 0x0000000000b88947 */ /* 0x002fea0003800000 */
[----:B------:R-:W4:Y:S01]  /*1f60*/  LDC.64 R4, c[0x0][0xb18] ;  /* 0x0002c600ff047b82 */ /* 0x000f220000000a00 */
[----:B------:R-:W-:-:S07]  /*1f70*/  ISETP.NE.AND P3, PT, R40, 0x1, PT ;  /* 0x000000012800780c */ /* 0x000fce0003f65270 */
[----:B------:R-:W1:Y:S08]  /*1f80*/  LDC.64 R6, c[0x0][0xb10] ;  /* 0x0002c400ff067b82 */ /* 0x000e700000000a00 */
[----:B------:R-:W2:Y:S08]  /*1f90*/  LDC R14, c[0x0][0xb20] ;  /* 0x0002c800ff0e7b82 */ /* 0x000eb00000000800 */
[----:B------:R-:W3:Y:S01]  /*1fa0*/  LDC R15, c[0x0][0xb0c] ;  /* 0x0002c300ff0f7b82 */ /* 0x000ee20000000800 */
[----:B----4-:R-:W-:Y:S01]  /*1fb0*/  IMAD.HI.U32 R19, R0, R5, RZ ;  /* 0x0000000500137227 */ /* 0x010fe200078e00ff */
[----:B------:R-:W-:-:S03]  /*1fc0*/  ISETP.NE.AND P0, PT, R4, 0x1, PT ;  /* 0x000000010400780c */ /* 0x000fc60003f05270 */
[----:B------:R-:W-:-:S03]  /*1fd0*/  IMAD.HI.U32 R5, R9, R5, RZ ;  /* 0x0000000509057227 */ /* 0x000fc600078e00ff */
[----:B------:R-:W4:Y:S01]  /*1fe0*/  LDC.64 R2, c[0x0][0xb28] ;  /* 0x0002ca00ff027b82 */ /* 0x000f220000000a00 */
[----:B-1----:R-:W-:-:S04]  /*1ff0*/  IMAD.HI.U32 R20, R8, R6, RZ ;  /* 0x0000000608147227 */ /* 0x002fc800078e00ff */
[----:B------:R-:W-:Y:S01]  /*2000*/  IMAD.HI.U32 R21, R10, R6, RZ ;  /* 0x000000060a157227 */ /* 0x000fe200078e00ff */
[----:B------:R-:W-:Y:S02]  /*2010*/  SHF.R.U32.HI R20, RZ, R7, R20 ;  /* 0x00000007ff147219 */ /* 0x000fe40000011614 */
[-C--:B--2---:R-:W-:Y:S02]  /*2020*/  SHF.R.U32.HI R19, RZ, R14.reuse, R19 ;  /* 0x0000000eff137219 */ /* 0x084fe40000011613 */
[----:B------:R-:W-:Y:S02]  /*2030*/  SHF.R.U32.HI R5, RZ, R14, R5 ;  /* 0x0000000eff057219 */ /* 0x000fe40000011605 */
[----:B------:R-:W-:Y:S02]  /*2040*/  SEL R19, R0, R19, !P0 ;  /* 0x0000001300137207 */ /* 0x000fe40004000000 */
[----:B------:R-:W-:Y:S02]  /*2050*/  SHF.R.U32.HI R21, RZ, R7, R21 ;  /* 0x00000007ff157219 */ /* 0x000fe40000011615 */
[----:B---3--:R-:W-:-:S02]  /*2060*/  ISETP.NE.AND P1, PT, R15, 0x1, PT ;  /* 0x000000010f00780c */ /* 0x008fc40003f25270 */
[----:B------:R-:W-:Y:S02]  /*2070*/  SEL R5, R9, R5, !P0 ;  /* 0x0000000509057207 */ /* 0x000fe40004000000 */
[----:B------:R-:W-:Y:S02]  /*2080*/  SEL R20, R8, R20, !P1 ;  /* 0x0000001408147207 */ /* 0x000fe40004800000 */
[----:B------:R-:W-:Y:S01]  /*2090*/  SEL R21, R10, R21, !P1 ;  /* 0x000000150a157207 */ /* 0x000fe20004800000 */
[----:B----4-:R-:W-:-:S04]  /*20a0*/  IMAD.HI.U32 R18, R19, R2, RZ ;  /* 0x0000000213127227 */ /* 0x010fc800078e00ff */
        /* <DEDUP_REMOVED lines=10> */
[----:B------:R-:W-:-:S04]  /*2150*/  @!P0 IMAD.HI.U32 R7, R21, R2, RZ ;  /* 0x0000000215078227 */ /* 0x000fc800078e00ff */
[----:B------:R-:W-:Y:S01]  /*2160*/  IMAD.MOV R2, RZ, RZ, -R6 ;  /* 0x000000ffff027224 */ /* 0x000fe200078e0a06 */
[----:B------:R-:W-:Y:S02]  /*2170*/  @!P0 SHF.R.U32.HI R3, RZ, R3, R7 ;  /* 0x00000003ff038219 */ /* 0x000fe40000011607 */
[----:B------:R-:W-:Y:S01]  /*2180*/  IADD3 R7, PT, PT, -R5, RZ, RZ ;  /* 0x000000ff05077210 */ /* 0x000fe20007ffe1ff */
[----:B------:R-:W-:Y:S01]  /*2190*/  IMAD R2, R40, R2, R5 ;  /* 0x0000000228027224 */ /* 0x000fe200078e0205 */
        /* <DEDUP_REMOVED lines=10> */
.L_x_33:
[----:B------:R-:W1:Y:S02]  /*2240*/  LDCU UR8, c[0x0][0xb30] ;  /* 0x00016600ff0877ac */ /* 0x000e640008000800 */
[----:B-1----:R-:W-:-:S09]  /*2250*/  UISETP.NE.AND UP0, UPT, UR8, 0x1, UPT ;  /* 0x000000010800788c */ /* 0x002fd2000bf05270 */
[----:B------:R-:W-:Y:S05]  /*2260*/  BRA.U UP0, `(.L_x_34) ;  /* 0x0000000100407547 */ /* 0x000fea000b800000 */
[----:B------:R-:W1:Y:S08]  /*2270*/  LDC.64 R4, c[0x0][0xb10] ;  /* 0x0002c400ff047b82 */ /* 0x000e700000000a00 */
[----:B------:R-:W2:Y:S08]  /*2280*/  LDC.64 R2, c[0x0][0xb18] ;  /* 0x0002c600ff027b82 */ /* 0x000eb00000000a00 */
[----:B------:R-:W3:Y:S08]  /*2290*/  LDC R6, c[0x0][0xb20] ;  /* 0x0002c800ff067b82 */ /* 0x000ef00000000800 */
[----:B------:R-:W4:Y:S01]  /*22a0*/  LDC R7, c[0x0][0xb0c] ;  /* 0x0002c300ff077b82 */ /* 0x000f220000000800 */
[----:B-1----:R-:W-:-:S05]  /*22b0*/  IMAD.HI.U32 R4, R10, R4, RZ ;  /* 0x000000040a047227 */ /* 0x002fca00078e00ff */
[----:B------:R-:W-:Y:S01]  /*22c0*/  SHF.R.U32.HI R4, RZ, R5, R4 ;  /* 0x00000005ff047219 */ /* 0x000fe20000011604 */
[----:B--2---:R-:W-:Y:S01]  /*22d0*/  IMAD.HI.U32 R3, R9, R3, RZ ;  /* 0x0000000309037227 */ /* 0x004fe200078e00ff */
[----:B------:R-:W-:-:S04]  /*22e0*/  ISETP.NE.AND P0, PT, R2, 0x1, PT ;  /* 0x000000010200780c */ /* 0x000fc80003f05270 */
[----:B---3--:R-:W-:-:S04]  /*22f0*/  SHF.R.U32.HI R3, RZ, R6, R3 ;  /* 0x00000006ff037219 */ /* 0x008fc80000011603 */
[----:B------:R-:W-:Y:S02]  /*2300*/  SEL R3, R9, R3, !P0 ;  /* 0x0000000309037207 */ /* 0x000fe40004000000 */
[----:B----4-:R-:W-:-:S04]  /*2310*/  ISETP.NE.AND P1, PT, R7, 0x1, PT ;  /* 0x000000010700780c */ /* 0x010fc80003f25270 */
[----:B------:R-:W-:-:S05]  /*2320*/  SEL R4, R10, R4, !P1 ;  /* 0x000000040a047207 */ /* 0x000fca0004800000 */
[----:B------:R-:W-:Y:S02]  /*2330*/  IMAD.IADD R5, R3, 0x1, -R4 ;  /* 0x0000000103057824 */ /* 0x000fe400078e0a04 */
[----:B------:R-:W-:Y:S02]  /*2340*/  IMAD.IADD R3, R4, 0x1, -R3 ;  /* 0x0000000104037824 */ /* 0x000fe400078e0a03 */
[----:B------:R-:W-:Y:S02]  /*2350*/  IMAD R10, R5, R7, R10 ;  /* 0x00000007050a7224 */ /* 0x000fe400078e020a */
[----:B------:R-:W-:-:S07]  /*2360*/  IMAD R9, R3, R2, R9 ;  /* 0x0000000203097224 */ /* 0x000fce00078e0209 */
.L_x_34:
[----:B------:R-:W-:Y:S01]  /*2370*/  VIADD R16, R16, 0x1 ;  /* 0x0000000110107836 */ /* 0x000fe20000000000 */
[----:B------:R-:W-:Y:S01]  /*2380*/  PLOP3.LUT P1, PT, PT, PT, PT, 0x80, 0x8 ;  /* 0x000000000008781c */ /* 0x000fe20003f2f070 */
[----:B------:R-:W-:Y:S02]  /*2390*/  IMAD.IADD R15, R10, 0x1, R87 ;  /* 0x000000010a0f7824 */ /* 0x000fe400078e0257 */
[----:B------:R-:W-:Y:S01]  /*23a0*/  IMAD.IADD R14, R9, 0x1, R86 ;  /* 0x00000001090e7824 */ /* 0x000fe200078e0256 */
[----:B------:R-:W-:-:S04]  /*23b0*/  ISETP.NE.AND P0, PT, R16, 0x2, PT ;  /* 0x000000021000780c */ /* 0x000fc80003f05270 */
[----:B------:R-:W-:Y:S02]  /*23c0*/  SEL R2, RZ, 0x1, P0 ;  /* 0x00000001ff027807 */ /* 0x000fe40000000000 */
[----:B------:R-:W-:Y:S02]  /*23d0*/  SEL R16, R16, RZ, P0 ;  /* 0x000000ff10107207 */ /* 0x000fe40000000000 */
[----:B------:R-:W-:Y:S01]  /*23e0*/  LOP3.LUT R13, R13, R2, RZ, 0x3c, !PT ;  /* 0x000000020d0d7212 */ /* 0x000fe200078e3cff */
[----:B------:R-:W-:Y:S06]  /*23f0*/  @P2 BRA `(.L_x_35) ;  /* 0xfffffff000402947 */ /* 0x000fec000383ffff */
[----:B------:R-:W-:Y:S01]  /*2400*/  UIADD3 UR5, UPT, UPT, UR4, 0x10, URZ ;  /* 0x0000001004057890 */ /* 0x000fe2000fffe0ff */
[----:B------:R-:W-:-:S03]  /*2410*/  SHF.L.U32 R2, R17, 0x1f, RZ ;  /* 0x0000001f11027819 */ /* 0x000fc600000006ff */
[----:B------:R-:W-:-:S09]  /*2420*/  ULEA UR4, UR6, UR5, 0x3 ;  /* 0x0000000506047291 */ /* 0x000fd2000f8e18ff */
[----:B------:R-:W1:Y:S02]  /*2430*/  SYNCS.PHASECHK.TRANS64.TRYWAIT P0, [UR4], R2 ;  /* 0x00000002ff0075a7 */ /* 0x000e640008001104 */
[----:B-1----:R-:W-:Y:S05]  /*2440*/  @!P0 BRA `(.L_x_36) ;  /* 0x0000006c004c8947 */ /* 0x002fea0003800000 */
.L_x_134:
[----:B------:R-:W-:-:S04]  /*2450*/  UIADD3 UR6, UPT, UPT, UR6, 0x1, URZ ;  /* 0x0000000106067890 */ /* 0x000fc8000fffe0ff */
[----:B------:R-:W-:-:S04]  /*2460*/  UISETP.NE.AND UP0, UPT, UR6, 0x2, UPT ;  /* 0x000000020600788c */ /* 0x000fc8000bf05270 */
[----:B------:R-:W-:Y:S02]  /*2470*/  USEL UR4, URZ, 0x1, UP0 ;  /* 0x00000001ff047887 */ /* 0x000fe40008000000 */
[----:B------:R-:W-:-:S04]  /*2480*/  USEL UR6, UR6, URZ, UP0 ;  /* 0x000000ff06067287 */ /* 0x000fc80008000000 */
[----:B------:R-:W-:Y:S01]  /*2490*/  ULEA UR6, UR6, UR5, 0x3 ;  /* 0x0000000506067291 */ /* 0x000fe2000f8e18ff */
[----:B-1----:R-:W-:-:S04]  /*24a0*/  LOP3.LUT R2, R17, UR4, RZ, 0x3c, !PT ;  /* 0x0000000411027c12 */ /* 0x002fc8000f8e3cff */
[----:B------:R-:W-:Y:S01]  /*24b0*/  SHF.L.U32 R2, R2, 0x1f, RZ ;  /* 0x0000001f02027819 */ /* 0x000fe200000006ff */
[----:B----4-:R-:W-:-:S07]  /*24c0*/  IMAD.U32 R0, RZ, RZ, UR6 ;  /* 0x00000006ff007e24 */ /* 0x010fce000f8e00ff */
.L_x_37:
[----:B-1----:R1:W2:Y:S02]  /*24d0*/  SYNCS.PHASECHK.TRANS64.TRYWAIT P0, [R0+URZ], R2 ;  /* 0x00000002000075a7 */ /* 0x0022a400080011ff */
[----:B--2---:R-:W-:Y:S05]  /*24e0*/  @!P0 NANOSLEEP.SYNCS 0x989680 ;  /* 0x009896800000895d */ /* 0x004fea0003900000 */
[----:B------:R-:W2:Y:S02]  /*24f0*/  @!P0 SYNCS.PHASECHK.TRANS64 P0, [R0+URZ], R2 ;  /* 0x00000002000085a7 */ /* 0x000ea400080010ff */
[----:B--2---:R-:W-:Y:S05]  /*2500*/  @P0 EXIT ;  /* 0x000000000000094d */ /* 0x004fea0003800000 */
[----:B------:R-:W-:Y:S05]  /*2510*/  BRA `(.L_x_37) ;  /* 0xfffffffc00ec7947 */ /* 0x000fea000383ffff */
.L_x_17:
[----:B------:R-:W-:-:S04]  /*2520*/  UISETP.NE.AND UP1, UPT, UR37, URZ, UPT ;  /* 0x000000ff2500728c */ /* 0x000fc8000bf25270 */
[----:B------:R-:W-:-:S09]  /*2530*/  UISETP.NE.OR UP1, UPT, UR8, 0x1, UP1 ;  /* 0x000000010800788c */ /* 0x000fd20008f25670 */
[----:B------:R-:W-:Y:S05]  /*2540*/  BRA.U UP1, `(.L_x_38) ;  /* 0x0000000501487547 */ /* 0x000fea000b800000 */
[----:B------:R-:W-:Y:S01]  /*2550*/  ISETP.NE.AND P2, PT, R2, RZ, PT ;  /* 0x000000ff0200720c */ /* 0x000fe20003f45270 */
[----:B------:R-:W-:Y:S01]  /*2560*/  IMAD.MOV.U32 R12, RZ, RZ, 0x1 ;  /* 0x00000001ff0c7424 */ /* 0x000fe200078e00ff */
[----:B------:R-:W-:Y:S02]  /*2570*/  CS2R R10, SRZ ;  /* 0x00000000000a7805 */ /* 0x000fe4000001ff00 */
[----:B------:R-:W-:Y:S01]  /*2580*/  CS2R R8, SRZ ;  /* 0x0000000000087805 */ /* 0x000fe2000001ff00 */
[----:B------:R-:W-:Y:S01]  /*2590*/  UMOV UR4, 0x400 ;  /* 0x0000040000047882 */ /* 0x000fe20000000000 */
[----:B------:R-:W-:Y:S01]  /*25a0*/  UMOV UR6, URZ ;  /* 0x000000ff00067c82 */ /* 0x000fe20008000000 */
[----:B------:R-:W-:-:S12]  /*25b0*/  ULEA UR37, UR37, UR4, 0x18 ;  /* 0x0000000425257291 */ /* 0x000fd8000f8ec0ff */
.L_x_42:
[----:B------:R-:W-:Y:S02]  /*25c0*/  LEA R0, R8, UR37, 0x3 ;  /* 0x0000002508007c11 */ /* 0x000fe4000f8e18ff */
[----:B------:R-:W-:-:S03]  /*25d0*/  SHF.L.U32 R4, R9, 0x1f, RZ ;  /* 0x0000001f09047819 */ /* 0x000fc600000006ff */
[----:B------:R-:W-:Y:S01]  /*25e0*/  VIADD R5, R0, 0xe0 ;  /* 0x000000e000057836 */ /* 0x000fe20000000000 */
[----:B------:R-:W1:Y:S02]  /*25f0*/  SYNCS.PHASECHK.TRANS64.TRYWAIT P0, [R0+URZ+0xd0], R4 ;  /* 0x0000d004000075a7 */ /* 0x000e6400080011ff */
[----:B-1----:R-:W-:Y:S05]  /*2600*/  @!P0 BRA `(.L_x_39) ;  /* 0x0000006800f48947 */ /* 0x002fea0003800000 */
.L_x_135:
[----:B------:R-:W-:Y:S01]  /*2610*/  ULEA UR5, UR6, UR37, 0x3 ;  /* 0x0000002506057291 */ /* 0x000fe2000f8e18ff */
[----:B-1----:R-:W-:Y:S01]  /*2620*/  PRMT R0, RZ, 0x654, R5 ;  /* 0x00000654ff007816 */ /* 0x002fe20000000005 */
[----:B------:R-:W-:Y:S01]  /*2630*/  @!P2 IMAD.MOV.U32 R4, RZ, RZ, 0x10 ;  /* 0x00000010ff04a424 */ /* 0x000fe200078e00ff */
[----:B------:R-:W-:Y:S01]  /*2640*/  SHF.L.U32 R5, R12, 0x1f, RZ ;  /* 0x0000001f0c057819 */ /* 0x000fe200000006ff */
[----:B------:R-:W-:Y:S01]  /*2650*/  UIADD3 UR4, UPT, UPT, UR5, 0x70, URZ ;  /* 0x0000007005047890 */ /* 0x000fe2000fffe0ff */
[----:B------:R1:W-:Y:S05]  /*2660*/  SYNCS.ARRIVE.TRANS64.RED.A1T0 RZ, [R0+URZ], RZ ;  /* 0x000000ff00ff79a7 */ /* 0x0003ea00081004ff */
[----:B------:R-:W-:Y:S01]  /*2670*/  IMAD.U32 R6, RZ, RZ, UR4 ;  /* 0x00000004ff067e24 */ /* 0x000fe2000f8e00ff */
[----:B------:R-:W2:Y:S04]  /*2680*/  SYNCS.PHASECHK.TRANS64.TRYWAIT P0, [UR5+0x80], R5 ;  /* 0x00008005ff0075a7 */ /* 0x000ea80008001105 */
[----:B------:R-:W-:Y:S01]  /*2690*/  PRMT R6, R2, 0x654, R6 ;  /* 0x0000065402067816 */ /* 0x000fe20000000006 */
[----:B-12---:R-:W-:Y:S06]  /*26a0*/  @!P0 BRA `(.L_x_40) ;  /* 0x0000006800e08947 */ /* 0x006fec0003800000 */
.L_x_137:
[----:B------:R-:W-:Y:S01]  /*26b0*/  ULEA UR4, UR6, UR37, 0x4 ;  /* 0x0000002506047291 */ /* 0x000fe2000f8e20ff */
[----:B------:R-:W-:Y:S01]  /*26c0*/  SEL R3, R6, R3, !P2 ;  /* 0x0000000306037207 */ /* 0x000fe20005000000 */
[----:B------:R-:W-:Y:S01]  /*26d0*/  UIADD3 UR5, UPT, UPT, UR5, 0x70, URZ ;  /* 0x0000007005057890 */ /* 0x000fe2000fffe0ff */
[----:B-1----:R-:W-:Y:S01]  /*26e0*/  LEA R0, R11, UR37, 0x3 ;  /* 0x000000250b007c11 */ /* 0x002fe2000f8e18ff */
[----:B------:R-:W-:Y:S01]  /*26f0*/  UIADD3 UR4, UPT, UPT, UR4, 0x100, URZ ;  /* 0x0000010004047890 */ /* 0x000fe2000fffe0ff */
[----:B------:R1:W-:Y:S01]  /*2700*/  @!P2 SYNCS.ARRIVE.TRANS64.RED RZ, [R3+URZ], R4 ;  /* 0x0000000403ffa9a7 */ /* 0x0003e200080004ff */
[----:B------:R-:W-:Y:S01]  /*2710*/  UIADD3 UR6, UPT, UPT, UR6, 0x1, URZ ;  /* 0x0000000106067890 */ /* 0x000fe2000fffe0ff */
[----:B------:R-:W-:-:S03]  /*2720*/  VIADD R8, R8, 0x1 ;  /* 0x0000000108087836 */ /* 0x000fc60000000000 */
[----:B------:R-:W-:Y:S02]  /*2730*/  UISETP.NE.AND UP0, UPT, UR6, 0x2, UPT ;  /* 0x000000020600788c */ /* 0x000fe4000bf05270 */
[----:B------:R-:W-:Y:S01]  /*2740*/  ISETP.NE.AND P0, PT, R8, 0x2, PT ;  /* 0x000000020800780c */ /* 0x000fe20003f05270 */
[----:B------:R-:W-:Y:S06]  /*2750*/  UGETNEXTWORKID.BROADCAST [UR4], [UR5] ;  /* 0x00000000040073ca */ /* 0x000fec0008000100 */
[----:B------:R-:W-:Y:S02]  /*2760*/  USEL UR4, URZ, 0x1, UP0 ;  /* 0x00000001ff047887 */ /* 0x000fe40008000000 */
[----:B------:R-:W-:-:S04]  /*2770*/  USEL UR6, UR6, URZ, UP0 ;  /* 0x000000ff06067287 */ /* 0x000fc80008000000 */
[----:B------:R-:W-:Y:S02]  /*2780*/  LOP3.LUT R12, R12, UR4, RZ, 0x3c, !PT ;  /* 0x000000040c0c7c12 */ /* 0x000fe4000f8e3cff */
[----:B-1----:R-:W-:-:S04]  /*2790*/  SHF.L.U32 R4, R10, 0x1f, RZ ;  /* 0x0000001f0a047819 */ /* 0x002fc800000006ff */
[----:B------:R-:W1:Y:S02]  /*27a0*/  SYNCS.PHASECHK.TRANS64.TRYWAIT P1, [R0+URZ+0x70], R4 ;  /* 0x00007004000075a7 */ /* 0x000e6400080211ff */
[----:B-1----:R-:W-:Y:S05]  /*27b0*/  @!P1 BRA `(.L_x_41) ;  /* 0x0000006800b49947 */ /* 0x002fea0003800000 */
.L_x_138:
[C---:B-1----:R-:W-:Y:S01]  /*27c0*/  LEA R4, R11.reuse, UR37, 0x4 ;  /* 0x000000250b047c11 */ /* 0x042fe2000f8e20ff */
[----:B------:R-:W-:Y:S01]  /*27d0*/  VIADD R0, R0, 0x80 ;  /* 0x0000008000007836 */ /* 0x000fe20000000000 */
[----:B------:R-:W-:Y:S01]  /*27e0*/  SEL R8, R8, RZ, P0 ;  /* 0x000000ff08087207 */ /* 0x000fe20000000000 */
[----:B------:R-:W-:-:S03]  /*27f0*/  VIADD R11, R11, 0x1 ;  /* 0x000000010b0b7836 */ /* 0x000fc60000000000 */
[----:B------:R-:W1:Y:S01]  /*2800*/  LDS.128 R4, [R4+0x100] ;  /* 0x0001000004047984 */ /* 0x000e620000000c00 */
[----:B------:R-:W-:Y:S02]  /*2810*/  PRMT R0, RZ, 0x654, R0 ;  /* 0x00000654ff007816 */ /* 0x000fe40000000000 */
[C---:B------:R-:W-:Y:S01]  /*2820*/  ISETP.NE.AND P1, PT, R11.reuse, 0x2, PT ;  /* 0x000000020b00780c */ /* 0x040fe20003f25270 */
[----:B------:R-:W-:Y:S01]  /*2830*/  @!PT LDS RZ, [RZ] ;  /* 0x00000000fffff984 */ /* 0x000fe20000000800 */
[----:B------:R-:W-:Y:S01]  /*2840*/  @!PT LDS RZ, [RZ] ;  /* 0x00000000fffff984 */ /* 0x000fe20000000800 */
[----:B------:R-:W-:Y:S01]  /*2850*/  @!PT LDS RZ, [RZ] ;  /* 0x00000000fffff984 */ /* 0x000fe20000000800 */
[----:B------:R-:W-:Y:S01]  /*2860*/  @!PT LDS RZ, [RZ] ;  /* 0x00000000fffff984 */ /* 0x000fe20000000800 */
[----:B------:R2:W-:Y:S06]  /*2870*/  MEMBAR.ALL.CTA ;  /* 0x0000000000007992 */ /* 0x0005ec0000008000 */
[----:B--2---:R-:W2:Y:S01]  /*2880*/  FENCE.VIEW.ASYNC.S ;  /* 0x00000000000073c6 */ /* 0x004ea20000000000 */
[----:B------:R-:W-:Y:S01]  /*2890*/  SEL R11, R11, RZ, P1 ;  /* 0x000000ff0b0b7207 */ /* 0x000fe20000800000 */
[----:B--2---:R2:W-:Y:S01]  /*28a0*/  SYNCS.ARRIVE.TRANS64.RED.A1T0 RZ, [R0+URZ], RZ ;  /* 0x000000ff00ff79a7 */ /* 0x0045e200081004ff */
[----:B-1----:R-:W-:-:S02]  /*28b0*/  LOP3.LUT P3, RZ, R6, 0x1, RZ, 0xc0, !PT ;  /* 0x0000000106ff7812 */ /* 0x002fc4000786c0ff */
[----:B------:R-:W-:-:S04]  /*28c0*/  SEL R4, RZ, 0x1, P1 ;  /* 0x00000001ff047807 */ /* 0x000fc80000800000 */
[----:B------:R-:W-:Y:S02]  /*28d0*/  LOP3.LUT R10, R10, R4, RZ, 0x3c, !PT ;  /* 0x000000040a0a7212 */ /* 0x000fe400078e3cff */
[----:B--2---:R-:W-:-:S04]  /*28e0*/  SEL R0, RZ, 0x1, P0 ;  /* 0x00000001ff007807 */ /* 0x004fc80000000000 */
[----:B------:R-:W-:Y:S01]  /*28f0*/  LOP3.LUT R9, R9, R0, RZ, 0x3c, !PT ;  /* 0x0000000009097212 */ /* 0x000fe200078e3cff */
[----:B------:R-:W-:Y:S06]  /*2900*/  @P3 BRA `(.L_x_42) ;  /* 0xfffffffc002c3947 */ /* 0x000fec000383ffff */
[----:B------:R-:W-:Y:S01]  /*2910*/  ULEA UR5, UR6, UR37, 0x3 ;  /* 0x0000002506057291 */ /* 0x000fe2000f8e18ff */
[----:B------:R-:W-:-:S08]  /*2920*/  SHF.L.U32 R2, R12, 0x1f, RZ ;  /* 0x0000001f0c027819 */ /* 0x000fd000000006ff */
[----:B------:R-:W1:Y:S02]  /*2930*/  SYNCS.PHASECHK.TRANS64 P0, [UR5+0x80], R2 ;  /* 0x00008002ff0075a7 */ /* 0x000e640008001005 */
[----:B-1----:R-:W-:Y:S05]  /*2940*/  @P0 BRA `(.L_x_43) ;  /* 0x0000000000080947 */ /* 0x002fea0003800000 */
[----:B------:R-:W1:Y:S02]  /*2950*/  SYNCS.PHASECHK.TRANS64.TRYWAIT P0, [UR5+0x80], R2 ;  /* 0x00008002ff0075a7 */ /* 0x000e640008001105 */
[----:B-1----:R-:W-:Y:S05]  /*2960*/  @!P0 BRA `(.L_x_44) ;  /* 0x00000068005c8947 */ /* 0x002fea0003800000 */
.L_x_43:
[----:B------:R-:W-:-:S04]  /*2970*/  UIADD3 UR4, UPT, UPT, UR6, 0x1, URZ ;  /* 0x0000000106047890 */ /* 0x000fc8000fffe0ff */
[----:B------:R-:W-:-:S04]  /*2980*/  UISETP.NE.AND UP0, UPT, UR4, 0x2, UPT ;  /* 0x000000020400788c */ /* 0x000fc8000bf05270 */
[----:B------:R-:W-:Y:S02]  /*2990*/  USEL UR7, URZ, 0x1, UP0 ;  /* 0x00000001ff077887 */ /* 0x000fe40008000000 */
[----:B------:R-:W-:-:S04]  /*29a0*/  USEL UR4, UR4, URZ, UP0 ;  /* 0x000000ff04047287 */ /* 0x000fc80008000000 */
[----:B------:R-:W-:Y:S01]  /*29b0*/  ULEA UR4, UR4, UR37, 0x3 ;  /* 0x0000002504047291 */ /* 0x000fe2000f8e18ff */
[----:B-1----:R-:W-:-:S04]  /*29c0*/  LOP3.LUT R2, R12, UR7, RZ, 0x3c, !PT ;  /* 0x000000070c027c12 */ /* 0x002fc8000f8e3cff */
[----:B------:R-:W-:-:S04]  /*29d0*/  SHF.L.U32 R0, R2, 0x1f, RZ ;  /* 0x0000001f02007819 */ /* 0x000fc800000006ff */
[----:B------:R-:W1:Y:S02]  /*29e0*/  SYNCS.PHASECHK.TRANS64 P0, [UR4+0x80], R0 ;  /* 0x00008000ff0075a7 */ /* 0x000e640008001004 */
[----:B-1----:R-:W-:Y:S05]  /*29f0*/  @P0 EXIT ;  /* 0x000000000000094d */ /* 0x002fea0003800000 */
[----:B------:R-:W-:Y:S02]  /*2a00*/  SHF.L.U32 R2, R2, 0x1f, RZ ;  /* 0x0000001f02027819 */ /* 0x000fe400000006ff */
[----:B------:R-:W-:-:S07]  /*2a10*/  MOV R0, UR4 ;  /* 0x0000000400007c02 */ /* 0x000fce0008000f00 */
.L_x_45:
[----:B-1----:R1:W2:Y:S02]  /*2a20*/  SYNCS.PHASECHK.TRANS64.TRYWAIT P0, [R0+URZ+0x80], R2 ;  /* 0x00008002000075a7 */ /* 0x0022a400080011ff */
[----:B--2---:R-:W-:Y:S05]  /*2a30*/  @!P0 NANOSLEEP.SYNCS 0x989680 ;  /* 0x009896800000895d */ /* 0x004fea0003900000 */
[----:B------:R-:W2:Y:S02]  /*2a40*/  @!P0 SYNCS.PHASECHK.TRANS64 P0, [R0+URZ+0x80], R2 ;  /* 0x00008002000085a7 */ /* 0x000ea400080010ff */
[----:B--2---:R-:W-:Y:S05]  /*2a50*/  @P0 EXIT ;  /* 0x000000000000094d */ /* 0x004fea0003800000 */
[----:B------:R-:W-:Y:S05]  /*2a60*/  BRA `(.L_x_45) ;  /* 0xfffffffc00ec7947 */ /* 0x000fea000383ffff */
.L_x_38:
[----:B------:R-:W-:-:S09]  /*2a70*/  UISETP.NE.AND UP1, UPT, UR8, URZ, UPT ;  /* 0x000000ff0800728c */ /* 0x000fd2000bf25270 */
[----:B------:R-:W-:Y:S05]  /*2a80*/  BRA.U UP1, `(.L_x_46) ;  /* 0x00000011013c7547 */ /* 0x000fea000b800000 */
[----:B------:R-:W-:Y:S01]  /*2a90*/  UMOV UR4, 0x40 ;  /* 0x0000004000047882 */ /* 0x000fe20000000000 */
[----:B------:R-:W-:Y:S01]  /*2aa0*/  NOP ;  /* 0x0000000000007918 */ /* 0x000fe20000000000 */
[----:B------:R-:W-:Y:S01]  /*2ab0*/  ULEA UR4, UR37, UR4, 0x18 ;  /* 0x0000000425047291 */ /* 0x000fe2000f8ec0ff */
[----:B------:R-:W-:Y:S02]  /*2ac0*/  UMOV UR5, 0x400 ;  /* 0x0000040000057882 */ /* 0x000fe40000000000 */
[----:B------:R-:W-:-:S06]  /*2ad0*/  ULEA UR37, UR37, UR5, 0x18 ;  /* 0x0000000525257291 */ /* 0x000fcc000f8ec0ff */
[----:B------:R-:W1:Y:S02]  /*2ae0*/  LDS.U8 R0, [UR4+0x1c] ;  /* 0x00001c04ff007984 */ /* 0x000e640008000000 */
[----:B-1----:R-:W-:-:S13]  /*2af0*/  ISETP.NE.AND P0, PT, R0, RZ, PT ;  /* 0x000000ff0000720c */ /* 0x002fda0003f05270 */
[----:B------:R-:W-:Y:S05]  /*2b00*/  @P0 BRA `(.L_x_47) ;  /* 0x0000000000580947 */ /* 0x000fea0003800000 */
[----:B------:R-:W-:-:S13]  /*2b10*/  ELECT P0, URZ, PT ;  /* 0x0000000000ff782f */ /* 0x000fda0003800000 */
[----:B------:R-:W-:Y:S05]  /*2b20*/  @!P0 BRA `(.L_x_48) ;  /* 0x0000000000608947 */ /* 0x000fea0003800000 */
[----:B------:R-:W-:Y:S01]  /*2b30*/  UMOV UR5, 0x10 ;  /* 0x0000001000057882 */ /* 0x000fe20000000000 */
[----:B------:R-:W-:Y:S01]  /*2b40*/  HFMA2 R0, -RZ, RZ, 0, 5.9604644775390625e-08 ;  /* 0x00000001ff007431 */ /* 0x000fe200000001ff */
[----:B------:R-:W-:-:S03]  /*2b50*/  MOV R2, 0xffff ;  /* 0x0000ffff00027802 */ /* 0x000fc60000000f00 */
[----:B------:R-:W-:Y:S04]  /*2b60*/  DEPBAR.LE SB1, 0x36 ;  /* 0x00009d800000791a */ /* 0x000fe80000000000 */
[----:B------:R-:W1:Y:S02]  /*2b70*/  UTCATOMSWS.FIND_AND_SET.ALIGN UP0, UR5, UR5 ;  /* 0x00000005000575e3 */ /* 0x000e640008000800 */
[----:B-1----:R-:W-:Y:S01]  /*2b80*/  MOV R3, UR5 ;  /* 0x0000000500037c02 */ /* 0x002fe20008000f00 */
[----:B------:R-:W-:Y:S06]  /*2b90*/  BRA.U UP0, `(.L_x_49) ;  /* 0x0000000100187547 */ /* 0x000fec000b800000 */
.L_x_50:
[----:B------:R-:W-:Y:S05]  /*2ba0*/  NANOSLEEP 0x64 ;  /* 0x000000640000795d */ /* 0x000fea0003800000 */
[----:B------:R-:W-:-:S05]  /*2bb0*/  UMOV UR5, 0x10 ;  /* 0x0000001000057882 */ /* 0x000fca0000000000 */
[----:B------:R-:W-:Y:S04]  /*2bc0*/  DEPBAR.LE SB1, 0x36 ;  /* 0x00009d800000791a */ /* 0x000fe80000000000 */
[----:B------:R-:W1:Y:S02]  /*2bd0*/  UTCATOMSWS.FIND_AND_SET.ALIGN UP0, UR5, UR5 ;  /* 0x00000005000575e3 */ /* 0x000e640008000800 */
[----:B-1----:R-:W-:Y:S01]  /*2be0*/  MOV R3, UR5 ;  /* 0x0000000500037c02 */ /* 0x002fe20008000f00 */
[----:B------:R-:W-:Y:S05]  /*2bf0*/  BRA.U !UP0, `(.L_x_50) ;  /* 0xfffffffd08e87547 */ /* 0x000fea000b83ffff */
.L_x_49:
[-C--:B------:R-:W-:Y:S02]  /*2c00*/  SHF.L.U32 R2, R2, R3.reuse, RZ ;  /* 0x0000000302027219 */ /* 0x080fe400000006ff */
[----:B------:R-:W-:Y:S01]  /*2c10*/  SHF.L.U32 R0, R0, R3, RZ ;  /* 0x0000000300007219 */ /* 0x000fe200000006ff */
[----:B------:R-:W-:Y:S02]  /*2c20*/  IMAD.SHL.U32 R3, R3, 0x20, RZ ;  /* 0x0000002003037824 */ /* 0x000fe400078e00ff */
[----:B------:R1:W-:Y:S04]  /*2c30*/  ATOMS.OR RZ, [UR4+0x14], R2 ;  /* 0x00001402ffff798c */ /* 0x0003e8000b000004 */
[----:B------:R1:W-:Y:S04]  /*2c40*/  ATOMS.OR RZ, [UR4+0x18], R0 ;  /* 0x00001800ffff798c */ /* 0x0003e8000b000004 */
[----:B------:R1:W-:Y:S01]  /*2c50*/  STS [UR37+0x120], R3 ;  /* 0x00012003ff007988 */ /* 0x0003e20008000825 */
[----:B------:R-:W-:Y:S05]  /*2c60*/  BRA `(.L_x_48) ;  /* 0x0000000000107947 */ /* 0x000fea0003800000 */
.L_x_47:
[----:B------:R-:W-:Y:S02]  /*2c70*/  MOV R0, 0xffffffff ;  /* 0xffffffff00007802 */ /* 0x000fe40000000f00 */
[----:B------:R-:W-:-:S03]  /*2c80*/  MOV R2, 0x2cb0 ;  /* 0x00002cb000027802 */ /* 0x000fc60000000f00 */
[----:B------:R1:W-:Y:S04]  /*2c90*/  STS [UR37+0x120], R0 ;  /* 0x00012000ff007988 */ /* 0x0003e80008000825 */
[----:B-1-3-5:R-:W-:Y:S05]  /*2ca0*/  CALL.REL.NOINC `($__internal_1_$__cuda_sm10x_tcgen05_guardrail_trap_phase_invalid_during_alloc) ;  /* 0x0000006c00a47944 */ /* 0x02afea0003c00000 */
.L_x_48:
[----:B------:R-:W-:Y:S05]  /*2cb0*/  WARPSYNC.ALL ;  /* 0x0000000000007948 */ /* 0x000fea0003800000 */
[----:B------:R-:W2:Y:S01]  /*2cc0*/  S2UR UR5, SR_CgaCtaId ;  /* 0x00000000000579c3 */ /* 0x000ea20000008800 */
[----:B------:R-:W-:Y:S01]  /*2cd0*/  UMOV UR4, 0x400 ;  /* 0x0000040000047882 */ /* 0x000fe20000000000 */
[----:B------:R-:W-:-:S06]  /*2ce0*/  NOP ;  /* 0x0000000000007918 */ /* 0x000fcc0000000000 */
[----:B------:R-:W-:Y:S06]  /*2cf0*/  BAR.ARV 0x6, 0xa0 ;  /* 0x0182800000007b1d */ /* 0x000fec0000002000 */
[----:B------:R-:W4:Y:S01]  /*2d00*/  LDCU UR7, c[0x0][0x38c] ;  /* 0x00007180ff0777ac */ /* 0x000f220008000800 */
[----:B------:R-:W-:Y:S01]  /*2d10*/  IMAD.MOV.U32 R11, RZ, RZ, 0x1 ;  /* 0x00000001ff0b7424 */ /* 0x000fe200078e00ff */
[----:B------:R-:W-:Y:S01]  /*2d20*/  CS2R R8, SRZ ;  /* 0x0000000000087805 */ /* 0x000fe2000001ff00 */
[----:B------:R-:W-:Y:S01]  /*2d30*/  IMAD.MOV.U32 R10, RZ, RZ, RZ ;  /* 0x000000ffff0a7224 */ /* 0x000fe200078e00ff */
[----:B------:R-:W3:Y:S01]  /*2d40*/  LDCU UR6, c[0x0][0x38c] ;  /* 0x00007180ff0677ac */ /* 0x000ee20008000800 */
[----:B------:R-:W-:Y:S01]  /*2d50*/  UMOV UR15, URZ ;  /* 0x000000ff000f7c82 */ /* 0x000fe20008000000 */
[----:B------:R-:W-:Y:S01]  /*2d60*/  UMOV UR14, URZ ;  /* 0x000000ff000e7c82 */ /* 0x000fe20008000000 */
[----:B--2---:R-:W-:Y:S01]  /*2d70*/  ULEA UR5, UR5, UR4, 0x18 ;  /* 0x0000000405057291 */ /* 0x004fe2000f8ec0ff */
[----:B------:R-:W-:Y:S01]  /*2d80*/  UMOV UR32, 0x0 ;  /* 0x0000000000207882 */ /* 0x000fe20000000000 */
[----:B------:R-:W-:-:S02]  /*2d90*/  UMOV UR33, 0x4400010 ;  /* 0x0440001000217882 */ /* 0x000fc40000000000 */
[----:B------:R-:W-:Y:S02]  /*2da0*/  UIADD3 UR9, UPT, UPT, UR5, 0x8800, URZ ;  /* 0x0000880005097890 */ /* 0x000fe4000fffe0ff */
[----:B------:R-:W-:Y:S02]  /*2db0*/  UIADD3 UR10, UPT, UPT, UR5, 0x10800, URZ ;  /* 0x00010800050a7890 */ /* 0x000fe4000fffe0ff */
[----:B----4-:R-:W-:Y:S01]  /*2dc0*/  UIADD3 UR7, UPT, UPT, UR7, 0x7f, URZ ;  /* 0x0000007f07077890 */ /* 0x010fe2000fffe0ff */
[----:B-1----:R-:W1:Y:S01]  /*2dd0*/  LDS R0, [UR5+0x120] ;  /* 0x00012005ff007984 */ /* 0x002e620008000800 */
[----:B------:R-:W-:Y:S02]  /*2de0*/  USHF.R.U32.HI UR9, URZ, 0x4, UR9 ;  /* 0x00000004ff097899 */ /* 0x000fe40008011609 */
[----:B------:R-:W-:Y:S02]  /*2df0*/  USHF.R.S32.HI UR4, URZ, 0x1f, UR7 ;  /* 0x0000001fff047899 */ /* 0x000fe40008011407 */
[----:B------:R-:W-:-:S02]  /*2e00*/  USHF.R.U32.HI UR10, URZ, 0x4, UR10 ;  /* 0x00000004ff0a7899 */ /* 0x000fc4000801160a */
[----:B------:R-:W-:Y:S02]  /*2e10*/  ULEA.HI UR4, UR4, UR7, URZ, 0x7 ;  /* 0x0000000704047291 */ /* 0x000fe4000f8f38ff */
[----:B------:R-:W-:Y:S02]  /*2e20*/  ULOP3.LUT UR9, UR9, 0x3fff, URZ, 0xc0, !UPT ;  /* 0x00003fff09097892 */ /* 0x000fe4000f8ec0ff */
[----:B------:R-:W-:Y:S02]  /*2e30*/  USHF.R.S32.HI UR4, URZ, 0x7, UR4 ;  /* 0x00000007ff047899 */ /* 0x000fe40008011404 */
[----:B------:R-:W-:Y:S02]  /*2e40*/  ULOP3.LUT UR10, UR10, 0x3fff, URZ, 0xc0, !UPT ;  /* 0x00003fff0a0a7892 */ /* 0x000fe4000f8ec0ff */
[----:B------:R-:W-:Y:S01]  /*2e50*/  UISETP.LT.AND UP0, UPT, UR4, 0x1, UPT ;  /* 0x000000010400788c */ /* 0x000fe2000bf01270 */
[----:B------:R-:W-:Y:S01]  /*2e60*/  UMOV UR30, 0x0 ;  /* 0x00000000001e7882 */ /* 0x000fe20000000000 */
[----:B------:R-:W-:-:S02]  /*2e70*/  UMOV UR31, 0x4400010 ;  /* 0x04400010001f7882 */ /* 0x000fc40000000000 */
[----:B------:R-:W-:Y:S01]  /*2e80*/  USEL UR8, UR4, 0x1, !UP0 ;  /* 0x0000000104087887 */ /* 0x000fe2000c000000 */
[----:B------:R-:W-:Y:S01]  /*2e90*/  UMOV UR28, 0x0 ;  /* 0x00000000001c7882 */ /* 0x000fe20000000000 */
[----:B------:R-:W-:Y:S01]  /*2ea0*/  UMOV UR29, 0x4400010 ;  /* 0x04400010001d7882 */ /* 0x000fe20000000000 */
[----:B------:R-:W-:Y:S01]  /*2eb0*/  UMOV UR26, 0x0 ;  /* 0x00000000001a7882 */ /* 0x000fe20000000000 */
[----:B------:R-:W-:Y:S01]  /*2ec0*/  UMOV UR27, 0x4400010 ;  /* 0x04400010001b7882 */ /* 0x000fe20000000000 */
[----:B------:R-:W-:Y:S01]  /*2ed0*/  UMOV UR24, 0x0 ;  /* 0x0000000000187882 */ /* 0x000fe20000000000 */
[----:B------:R-:W-:Y:S01]  /*2ee0*/  UMOV UR25, 0x4400010 ;  /* 0x0440001000197882 */ /* 0x000fe20000000000 */
[----:B------:R-:W-:Y:S01]  /*2ef0*/  UMOV UR22, 0x0 ;  /* 0x0000000000167882 */ /* 0x000fe20000000000 */
[----:B------:R-:W-:Y:S01]  /*2f00*/  UMOV UR23, 0x4400010 ;  /* 0x0440001000177882 */ /* 0x000fe20000000000 */
[----:B------:R-:W-:Y:S02]  /*2f10*/  ULOP3.LUT UR9, UR9, 0x10000, URZ, 0xfc, !UPT ;  /* 0x0001000009097892 */ /* 0x000fe4000f8efcff */
[----:B------:R-:W-:-:S02]  /*2f20*/  ULOP3.LUT UR10, UR10, 0x10000, URZ, 0xfc, !UPT ;  /* 0x000100000a0a7892 */ /* 0x000fc4000f8efcff */
[----:B------:R-:W-:Y:S02]  /*2f30*/  UIADD3 UR8, UPT, UPT, -UR8, URZ, URZ ;  /* 0x000000ff08087290 */ /* 0x000fe4000fffe1ff */
[----:B---3--:R-:W-:Y:S01]  /*2f40*/  UISETP.GE.AND UP3, UPT, UR6, 0x1, UPT ;  /* 0x000000010600788c */ /* 0x008fe2000bf66270 */
[----:B------:R-:W-:Y:S01]  /*2f50*/  UMOV UR20, 0x0 ;  /* 0x0000000000147882 */ /* 0x000fe20000000000 */
[----:B------:R-:W-:Y:S01]  /*2f60*/  UMOV UR21, 0x4400010 ;  /* 0x0440001000157882 */ /* 0x000fe20000000000 */
[----:B------:R-:W-:Y:S01]  /*2f70*/  UMOV UR18, 0x0 ;  /* 0x0000000000127882 */ /* 0x000fe20000000000 */
[----:B-1----:R-:W-:Y:S01]  /*2f80*/  R2UR UR16, R0 ;  /* 0x00000000001072ca */ /* 0x002fe200000e0000 */
[----:B------:R-:W-:-:S14]  /*2f90*/  UMOV UR19, 0x4400010 ;  /* 0x0440001000137882 */ /* 0x000fdc0000000000 */
.L_x_57:
[----:B------:R-:W-:Y:S02]  /*2fa0*/  LEA R0, R10, UR5, 0x3 ;  /* 0x000000050a007c11 */ /* 0x000fe4000f8e18ff */
[----:B------:R-:W-:Y:S02]  /*2fb0*/  SHF.L.U32 R2, R9, 0x1f, RZ ;  /* 0x0000001f09027819 */ /* 0x000fe400000006ff */
[----:B------:R-:W-:Y:S01]  /*2fc0*/  PLOP3.LUT P0, PT, PT, PT, UP3, 0x80, 0x8 ;  /* 0x000000000008781c */ /* 0x000fe20003f0f038 */
[----:B------:R-:W-:Y:S01]  /*2fd0*/  VIADD R3, R0, 0x80 ;  /* 0x0000008000037836 */ /* 0x000fe20000000000 */
[----:B-1----:R-:W1:Y:S02]  /*2fe0*/  SYNCS.PHASECHK.TRANS64.TRYWAIT P1, [R0+URZ+0x70], R2 ;  /* 0x00007002000075a7 */ /* 0x002e6400080211ff */
[----:B-1-3--:R-:W-:Y:S09]  /*2ff0*/  @!P1 BRA `(.L_x_51) ;  /* 0x0000006000d09947 */ /* 0x00aff20003800000 */
.L_x_140:
[----:B------:R-:W-:Y:S01]  /*3000*/  LEA R4, R10, UR5, 0x4 ;  /* 0x000000050a047c11 */ /* 0x000fe2000f8e20ff */
[----:B------:R-:W-:Y:S01]  /*3010*/  @UP3 ULEA UR7, UR14, UR5, 0x3 ;  /* 0x000000050e073291 */ /* 0x000fe2000f8e18ff */
[----:B------:R-:W-:Y:S01]  /*3020*/  PLOP3.LUT P2, PT, PT, PT, PT, 0x80, 0x8 ;  /* 0x000000000008781c */ /* 0x000fe20003f4f070 */
[----:B------:R-:W-:Y:S01]  /*3030*/  ULEA UR6, UR15, UR5, 0x3 ;  /* 0x000000050f067291 */ /* 0x000fe2000f8e18ff */
[----:B------:R-:W-:Y:S01]  /*3040*/  PRMT R3, RZ, 0x654, R3 ;  /* 0x00000654ff037816 */ /* 0x000fe20000000003 */
[----:B------:R-:W-:Y:S01]  /*3050*/  ULEA.HI UR11, UR15, UR15, URZ, 0x1 ;  /* 0x0000000f0f0b7291 */ /* 0x000fe2000f8f08ff */
[----:B------:R-:W2:Y:S01]  /*3060*/  LDS.128 R4, [R4+0x100] ;  /* 0x0001000004047984 */ /* 0x000ea20000000c00 */
[----:B-1----:R-:W-:Y:S02]  /*3070*/  @P0 SHF.L.U32 R2, R8, 0x1f, RZ ;  /* 0x0000001f08020819 */ /* 0x002fe400000006ff */
[----:B------:R-:W-:Y:S01]  /*3080*/  SHF.L.U32 R0, R11, 0x1f, RZ ;  /* 0x0000001f0b007819 */ /* 0x000fe200000006ff */
[----:B------:R-:W-:Y:S01]  /*3090*/  @!PT LDS RZ, [RZ] ;  /* 0x00000000fffff984 */ /* 0x000fe20000000800 */
[----:B------:R-:W-:Y:S01]  /*30a0*/  @!PT LDS RZ, [RZ] ;  /* 0x00000000fffff984 */ /* 0x000fe20000000800 */
[----:B------:R-:W-:Y:S01]  /*30b0*/  @!PT LDS RZ, [RZ] ;  /* 0x00000000fffff984 */ /* 0x000fe20000000800 */
[----:B------:R-:W-:Y:S01]  /*30c0*/  @!PT LDS RZ, [RZ] ;  /* 0x00000000fffff984 */ /* 0x000fe20000000800 */
[----:B------:R1:W-:Y:S06]  /*30d0*/  MEMBAR.ALL.CTA ;  /* 0x0000000000007992 */ /* 0x0003ec0000008000 */
[----:B-1----:R-:W1:Y:S02]  /*30e0*/  FENCE.VIEW.ASYNC.S ;  /* 0x00000000000073c6 */ /* 0x002e640000000000 */
[----:B-1----:R1:W-:Y:S01]  /*30f0*/  SYNCS.ARRIVE.TRANS64.RED.A1T0 RZ, [R3+URZ], RZ ;  /* 0x000000ff03ff79a7 */ /* 0x0023e200081004ff */
[----:B------:R1:W3:Y:S01]  /*3100*/  @P0 SYNCS.PHASECHK.TRANS64.TRYWAIT P2, [UR7], R2 ;  /* 0x00000002ff0005a7 */ /* 0x0002e20008041107 */
[----:B------:R-:W-:-:S02]  /*3110*/  USHF.L.U32 UR7, UR11, 0x7, URZ ;  /* 0x000000070b077899 */ /* 0x000fc400080006ff */
[----:B------:R-:W-:Y:S01]  /*3120*/  ULOP3.LUT UR11, UR11, 0xffe, URZ, 0xc0, !UPT ;  /* 0x00000ffe0b0b7892 */ /* 0x000fe2000f8ec0ff */
[----:B--2---:R-:W-:Y:S01]  /*3130*/  LOP3.LUT P1, RZ, R6, 0x1, RZ, 0xc0, !PT ;  /* 0x0000000106ff7812 */ /* 0x004fe2000782c0ff */
[----:B------:R-:W-:Y:S02]  /*3140*/  ULOP3.LUT UR7, UR7, 0xffffff00, URZ, 0xc0, !UPT ;  /* 0xffffff0007077892 */ /* 0x000fe4000f8ec0ff */
[----:B------:R-:W-:Y:S02]  /*3150*/  UIADD3 UR11, UPT, UPT, -UR11, UR15, URZ ;  /* 0x0000000f0b0b7290 */ /* 0x000fe4000fffe1ff */
[----:B------:R-:W-:-:S04]  /*3160*/  UIADD3 UR7, UPT, UPT, UR16, UR7, URZ ;  /* 0x0000000710077290 */ /* 0x000fc8000fffe0ff */
[----:B------:R-:W-:Y:S01]  /*3170*/  ULEA UR7, UR11, UR7, 0x14 ;  /* 0x000000070b077291 */ /* 0x000fe2000f8ea0ff */
[----:B------:R-:W2:Y:S02]  /*3180*/  SYNCS.PHASECHK.TRANS64.TRYWAIT P0, [UR6+0xb0], R0 ;  /* 0x0000b000ff0075a7 */ /* 0x000ea40008001106 */
[----:B-123--:R-:W-:Y:S09]  /*3190*/  @!P0 BRA `(.L_x_52) ;  /* 0x00000060007c8947 */ /* 0x00eff20003800000 */
.L_x_142:
[----:B------:R-:W-:Y:S01]  /*31a0*/  IADD3 R10, PT, PT, R10, 0x1, RZ ;  /* 0x000000010a0a7810 */ /* 0x000fe20007ffe0ff */
[----:B------:R-:W-:Y:S06]  /*31b0*/  BRA.U !UP3, `(.L_x_53) ;  /* 0x000000050b107547 */ /* 0x000fec000b800000 */
[----:B------:R-:W-:Y:S01]  /*31c0*/  UPLOP3.LUT UP4, UPT, UPT, UPT, UPT, 0x40, 0x4 ;  /* 0x000000000004789c */ /* 0x000fe20003f8e870 */
[----:B------:R-:W-:Y:S01]  /*31d0*/  UMOV UR13, UR8 ;  /* 0x00000008000d7c82 */ /* 0x000fe20008000000 */
[----:B------:R-:W-:Y:S01]  /*31e0*/  UMOV UR12, UR4 ;  /* 0x00000004000c7c82 */ /* 0x000fe20008000000 */
[----:B------:R-:W-:-:S08]  /*31f0*/  UMOV UR17, UR14 ;  /* 0x0000000e00117c82 */ /* 0x000fd00008000000 */
.L_x_56:
[----:B------:R-:W-:Y:S02]  /*3200*/  UIADD3 UR13, UPT, UPT, UR13, 0x1, URZ ;  /* 0x000000010d0d7890 */ /* 0x000fe4000fffe0ff */
[----:B--2---:R-:W-:Y:S02]  /*3210*/  ULEA UR11, UR17, UR5, 0x3 ;  /* 0x00000005110b7291 */ /* 0x004fe4000f8e18ff */
[----:B------:R-:W-:Y:S01]  /*3220*/  UISETP.NE.AND UP0, UPT, UR13, URZ, UPT ;  /* 0x000000ff0d00728c */ /* 0x000fe2000bf05270 */
[----:B---3--:R-:W-:Y:S10]  /*3230*/  @P2 BRA `(.L_x_54) ;  /* 0x00000000000c2947 */ /* 0x008ff40003800000 */
[----:B-1----:R-:W-:Y:S04]  /*3240*/  SHF.L.U32 R2, R8, 0x1f, RZ ;  /* 0x0000001f08027819 */ /* 0x002fe800000006ff */
[----:B------:R-:W1:Y:S02]  /*3250*/  SYNCS.PHASECHK.TRANS64.TRYWAIT P0, [UR11], R2 ;  /* 0x00000002ff0075a7 */ /* 0x000e64000800110b */
[----:B-1----:R-:W-:Y:S05]  /*3260*/  @!P0 BRA `(.L_x_55) ;  /* 0x0000006000608947 */ /* 0x002fea0003800000 */
.L_x_54:
[----:B------:R-:W-:Y:S01]  /*3270*/  UISETP.NE.AND UP1, UPT, UR12, 0x1, UPT ;  /* 0x000000010c00788c */ /* 0x000fe2000bf25270 */
[----:B------:R-:W-:Y:S01]  /*3280*/  PLOP3.LUT P2, PT, PT, PT, PT, 0x80, 0x8 ;  /* 0x000000000008781c */ /* 0x000fe20003f4f070 */
[----:B------:R-:W-:Y:S02]  /*3290*/  UIADD3 UR14, UPT, UPT, UR17, 0x1, URZ ;  /* 0x00000001110e7890 */ /* 0x000fe4000fffe0ff */
[----:B------:R-:W-:Y:S02]  /*32a0*/  ULEA UR64, UR17, UR10, 0xc ;  /* 0x0000000a11407291 */ /* 0x000fe4000f8e60ff */
[----:B------:R-:W-:Y:S01]  /*32b0*/  UISETP.NE.AND UP2, UPT, UR14, 0x2, UPT ;  /* 0x000000020e00788c */ /* 0x000fe2000bf45270 */
[----:B------:R-:W-:Y:S01]  /*32c0*/  PLOP3.LUT P0, PT, PT, PT, UP1, 0x80, 0x8 ;  /* 0x000000000008781c */ /* 0x000fe20003f0f018 */
[----:B------:R-:W-:Y:S02]  /*32d0*/  ULEA UR62, UR17, UR9, 0xa ;  /* 0x00000009113e7291 */ /* 0x000fe4000f8e50ff */
[----:B------:R-:W-:Y:S02]  /*32e0*/  USEL UR35, URZ, 0x1, UP2 ;  /* 0x00000001ff237887 */ /* 0x000fe40009000000 */
[----:B------:R-:W-:Y:S02]  /*32f0*/  USEL UR14, UR14, URZ, UP2 ;  /* 0x000000ff0e0e7287 */ /* 0x000fe40009000000 */
[----:B------:R-:W-:Y:S02]  /*3300*/  UIADD3 UR60, UPT, UPT, UR64, 0x2, URZ ;  /* 0x00000002403c7890 */ /* 0x000fe4000fffe0ff */
[----:B------:R-:W-:Y:S01]  /*3310*/  @UP1 ULEA UR34, UR14, UR5, 0x3 ;  /* 0x000000050e221291 */ /* 0x000fe2000f8e18ff */
[----:B------:R-:W-:Y:S01]  /*3320*/  LOP3.LUT R8, R8, UR35, RZ, 0x3c, !PT ;  /* 0x0000002308087c12 */ /* 0x000fe2000f8e3cff */
[----:B------:R-:W-:Y:S02]  /*3330*/  UIADD3 UR58, UPT, UPT, UR62, 0x2, URZ ;  /* 0x000000023e3a7890 */ /* 0x000fe4000fffe0ff */
[----:B------:R-:W-:Y:S01]  /*3340*/  UIADD3 UR56, UPT, UPT, UR64, 0x4, URZ ;  /* 0x0000000440387890 */ /* 0x000fe2000fffe0ff */
[----:B-1----:R-:W-:Y:S01]  /*3350*/  @P0 SHF.L.U32 R0, R8, 0x1f, RZ ;  /* 0x0000001f08000819 */ /* 0x002fe200000006ff */
[----:B------:R-:W-:Y:S02]  /*3360*/  UIADD3 UR54, UPT, UPT, UR62, 0x4, URZ ;  /* 0x000000043e367890 */ /* 0x000fe4000fffe0ff */
[----:B------:R-:W-:Y:S01]  /*3370*/  UIADD3 UR52, UPT, UPT, UR64, 0x6, URZ ;  /* 0x0000000640347890 */ /* 0x000fe2000fffe0ff */
[----:B------:R2:W3:Y:S01]  /*3380*/  @P0 SYNCS.PHASECHK.TRANS64.TRYWAIT P2, [UR34], R0 ;  /* 0x00000000ff0005a7 */ /* 0x0004e20008041122 */
[----:B------:R-:W-:Y:S02]  /*3390*/  UIADD3 UR50, UPT, UPT, UR62, 0x6, URZ ;  /* 0x000000063e327890 */ /* 0x000fe4000fffe0ff */
        /* <DEDUP_REMOVED lines=9> */
[----:B------:R-:W-:Y:S01]  /*3430*/  UIADD3 UR12, UPT, UPT, UR12, -0x1, URZ ;  /* 0xffffffff0c0c7890 */ /* 0x000fe2000fffe0ff */
[----:B------:R-:W-:Y:S01]  /*3440*/  UMOV UR65, 0x40004040 ;  /* 0x4000404000417882 */ /* 0x000fe20000000000 */
[----:B------:R-:W-:Y:S01]  /*3450*/  UMOV UR63, 0x40004040 ;  /* 0x40004040003f7882 */ /* 0x000fe20000000000 */
[----:B------:R-:W-:Y:S01]  /*3460*/  UMOV UR61, 0x40004040 ;  /* 0x40004040003d7882 */ /* 0x000fe20000000000 */
[----:B------:R2:W-:Y:S01]  /*3470*/  UTCHMMA gdesc[UR62], gdesc[UR64], tmem[UR7], tmem[UR32], idesc[UR33], UP4 ;  /* 0x00ff20403e0075ea */ /* 0x0005e2000a000007 */
[----:B------:R-:W-:Y:S01]  /*3480*/  UPLOP3.LUT UP4, UPT, UPT, UPT, UPT, 0x80, 0x8 ;  /* 0x000000000008789c */ /* 0x000fe20003f8f070 */
[----:B------:R-:W-:Y:S01]  /*3490*/  UMOV UR59, 0x40004040 ;  /* 0x40004040003b7882 */ /* 0x000fe20000000000 */
[----:B------:R-:W-:Y:S01]  /*34a0*/  UMOV UR57, 0x40004040 ;  /* 0x4000404000397882 */ /* 0x000fe20000000000 */
[----:B------:R2:W-:Y:S01]  /*34b0*/  UTCHMMA gdesc[UR58], gdesc[UR60], tmem[UR7], tmem[UR30], idesc[UR31], UPT ;  /* 0x00ff1e3c3a0075ea */ /* 0x0005e2000b800007 */
        /* <DEDUP_REMOVED lines=14> */
[----:B------:R-:W-:Y:S01]  /*35a0*/  UMOV UR35, 0x40004040 ;  /* 0x4000404000237882 */ /* 0x000fe20000000000 */
[----:B------:R2:W-:Y:S01]  /*35b0*/  UTCHMMA gdesc[UR38], gdesc[UR40], tmem[UR7], tmem[UR20], idesc[UR21], UPT ;  /* 0x00ff1428260075ea */ /* 0x0005e2000b800007 */
[----:B------:R2:W-:Y:S01]  /*35c0*/  UTCHMMA gdesc[UR34], gdesc[UR36], tmem[UR7], tmem[UR18], idesc[UR19], UPT ;  /* 0x00ff1224220075ea */ /* 0x0005e2000b800007 */
[----:B------:R2:W-:Y:S01]  /*35d0*/  UTCBAR [UR11], URZ ;  /* 0x000000ff0b0073e9 */ /* 0x0005e200080000ff */
[----:B------:R-:W-:Y:S01]  /*35e0*/  UMOV UR17, UR14 ;  /* 0x0000000e00117c82 */ /* 0x000fe20008000000 */
[----:B------:R-:W-:Y:S05]  /*35f0*/  BRA.U UP0, `(.L_x_56) ;  /* 0xfffffffd00007547 */ /* 0x000fea000b83ffff */
.L_x_53:
[----:B------:R-:W-:Y:S01]  /*3600*/  UIADD3 UR15, UPT, UPT, UR15, 0x1, URZ ;  /* 0x000000010f0f7890 */ /* 0x000fe2000fffe0ff */
[C---:B------:R-:W-:Y:S01]  /*3610*/  ISETP.NE.AND P0, PT, R10.reuse, 0x2, PT ;  /* 0x000000020a00780c */ /* 0x040fe20003f05270 */
[----:B--2---:R-:W-:Y:S02]  /*3620*/  UIADD3 UR7, UPT, UPT, UR6, 0x90, URZ ;  /* 0x0000009006077890 */ /* 0x004fe4000fffe0ff */
[----:B------:R-:W-:Y:S01]  /*3630*/  UISETP.NE.AND UP0, UPT, UR15, 0x4, UPT ;  /* 0x000000040f00788c */ /* 0x000fe2000bf05270 */
[----:B-1----:R-:W-:Y:S02]  /*3640*/  SEL R0, RZ, 0x1, P0 ;  /* 0x00000001ff007807 */ /* 0x002fe40000000000 */
[----:B------:R-:W-:Y:S01]  /*3650*/  SEL R10, R10, RZ, P0 ;  /* 0x000000ff0a0a7207 */ /* 0x000fe20000000000 */
[----:B------:R-:W-:Y:S01]  /*3660*/  USEL UR6, URZ, 0x1, UP0 ;  /* 0x00000001ff067887 */ /* 0x000fe20008000000 */
[----:B------:R-:W-:Y:S01]  /*3670*/  LOP3.LUT R9, R9, R0, RZ, 0x3c, !PT ;  /* 0x0000000009097212 */ /* 0x000fe200078e3cff */
[----:B------:R-:W-:Y:S01]  /*3680*/  USEL UR15, UR15, URZ, UP0 ;  /* 0x000000ff0f0f7287 */ /* 0x000fe20008000000 */
[----:B------:R1:W-:Y:S03]  /*3690*/  UTCBAR [UR7], URZ ;  /* 0x000000ff070073e9 */ /* 0x0003e600080000ff */
[----:B------:R-:W-:Y:S01]  /*36a0*/  LOP3.LUT R11, R11, UR6, RZ, 0x3c, !PT ;  /* 0x000000060b0b7c12 */ /* 0x000fe2000f8e3cff */
[----:B------:R-:W-:Y:S07]  /*36b0*/  @P1 BRA `(.L_x_57) ;  /* 0xfffffff800381947 */ /* 0x000fee000383ffff */
[----:B------:R-:W2:Y:S01]  /*36c0*/  S2UR UR4, SR_CgaCtaId ;  /* 0x00000000000479c3 */ /* 0x000ea20000008800 */
[----:B------:R-:W-:Y:S01]  /*36d0*/  ELECT P0, URZ, PT ;  /* 0x0000000000ff782f */ /* 0x000fe20003800000 */
[----:B------:R-:W-:Y:S01]  /*36e0*/  IMAD.MOV.U32 R0, RZ, RZ, 0x1 ;  /* 0x00000001ff007424 */ /* 0x000fe200078e00ff */
[----:B------:R-:W-:Y:S01]  /*36f0*/  UIADD3 UR5, UPT, UPT, UR5, 0xb0, URZ ;  /* 0x000000b005057890 */ /* 0x000fe2000fffe0ff */
[----:B------:R-:W-:Y:S01]  /*3700*/  SHF.L.U32 R2, R11, 0x1f, RZ ;  /* 0x0000001f0b027819 */ /* 0x000fe200000006ff */
[----:B------:R-:W-:-:S03]  /*3710*/  UMOV UR6, 0x40 ;  /* 0x0000004000067882 */ /* 0x000fc60000000000 */
[----:B------:R-:W-:Y:S01]  /*3720*/  UVIRTCOUNT.DEALLOC.SMPOOL 0x80 ;  /* 0x000000800000784c */ /* 0x000fe20000000000 */
[----:B--2---:R-:W-:Y:S02]  /*3730*/  ULEA UR4, UR4, UR6, 0x18 ;  /* 0x0000000604047291 */ /* 0x004fe4000f8ec0ff */
[----:B------:R-:W-:-:S07]  /*3740*/  ULEA UR6, UR15, UR5, 0x3 ;  /* 0x000000050f067291 */ /* 0x000fce000f8e18ff */
[----:B------:R2:W-:Y:S02]  /*3750*/  @P0 STS.U8 [UR4+0x1c], R0 ;  /* 0x00001c00ff000988 */ /* 0x0005e40008000004 */
[----:B------:R-:W4:Y:S02]  /*3760*/  SYNCS.PHASECHK.TRANS64.TRYWAIT P0, [UR6], R2 ;  /* 0x00000002ff0075a7 */ /* 0x000f240008001106 */
[----:B--2-4-:R-:W-:Y:S05]  /*3770*/  @!P0 BRA `(.L_x_58) ;  /* 0x0000005c00348947 */ /* 0x014fea0003800000 */
.L_x_145:
[----:B-1----:R-:W-:-:S04]  /*3780*/  UIADD3 UR7, UPT, UPT, UR15, 0x1, URZ ;  /* 0x000000010f077890 */ /* 0x002fc8000fffe0ff */
[----:B------:R-:W-:-:S04]  /*3790*/  UISETP.NE.AND UP0, UPT, UR7, 0x4, UPT ;  /* 0x000000040700788c */ /* 0x000fc8000bf05270 */
[----:B------:R-:W-:Y:S02]  /*37a0*/  USEL UR8, URZ, 0x1, UP0 ;  /* 0x00000001ff087887 */ /* 0x000fe40008000000 */
[----:B------:R-:W-:-:S04]  /*37b0*/  USEL UR7, UR7, URZ, UP0 ;  /* 0x000000ff07077287 */ /* 0x000fc80008000000 */
[----:B------:R-:W-:Y:S01]  /*37c0*/  ULEA UR6, UR7, UR5, 0x3 ;  /* 0x0000000507067291 */ /* 0x000fe2000f8e18ff */
[----:B--2---:R-:W-:-:S04]  /*37d0*/  LOP3.LUT R2, R11, UR8, RZ, 0x3c, !PT ;  /* 0x000000080b027c12 */ /* 0x004fc8000f8e3cff */
[----:B------:R-:W-:-:S04]  /*37e0*/  SHF.L.U32 R3, R2, 0x1f, RZ ;  /* 0x0000001f02037819 */ /* 0x000fc800000006ff */
[----:B------:R-:W1:Y:S02]  /*37f0*/  SYNCS.PHASECHK.TRANS64.TRYWAIT P0, [UR6], R3 ;  /* 0x00000003ff0075a7 */ /* 0x000e640008001106 */
[----:B-1----:R-:W-:Y:S05]  /*3800*/  @!P0 BRA `(.L_x_59) ;  /* 0x0000005c00288947 */ /* 0x002fea0003800000 */
.L_x_147:
[----:B------:R-:W-:-:S04]  /*3810*/  UIADD3 UR7, UPT, UPT, UR7, 0x1, URZ ;  /* 0x0000000107077890 */ /* 0x000fc8000fffe0ff */
[----:B------:R-:W-:-:S04]  /*3820*/  UISETP.NE.AND UP0, UPT, UR7, 0x4, UPT ;  /* 0x000000040700788c */ /* 0x000fc8000bf05270 */
[----:B------:R-:W-:Y:S02]  /*3830*/  USEL UR8, URZ, 0x1, UP0 ;  /* 0x00000001ff087887 */ /* 0x000fe40008000000 */
[----:B------:R-:W-:-:S04]  /*3840*/  USEL UR7, UR7, URZ, UP0 ;  /* 0x000000ff07077287 */ /* 0x000fc80008000000 */
[----:B------:R-:W-:Y:S01]  /*3850*/  ULEA UR6, UR7, UR5, 0x3 ;  /* 0x0000000507067291 */ /* 0x000fe2000f8e18ff */
[----:B------:R-:W-:-:S04]  /*3860*/  LOP3.LUT R2, R2, UR8, RZ, 0x3c, !PT ;  /* 0x0000000802027c12 */ /* 0x000fc8000f8e3cff */
[----:B-1----:R-:W-:-:S04]  /*3870*/  SHF.L.U32 R3, R2, 0x1f, RZ ;  /* 0x0000001f02037819 */ /* 0x002fc800000006ff */
[----:B------:R-:W1:Y:S02]  /*3880*/  SYNCS.PHASECHK.TRANS64.TRYWAIT P0, [UR6], R3 ;  /* 0x00000003ff0075a7 */ /* 0x000e640008001106 */
[----:B-1----:R-:W-:Y:S05]  /*3890*/  @!P0 BRA `(.L_x_60) ;  /* 0x0000005c001c8947 */ /* 0x002fea0003800000 */
.L_x_149:
[----:B------:R-:W-:-:S04]  /*38a0*/  UIADD3 UR7, UPT, UPT, UR7, 0x1, URZ ;  /* 0x0000000107077890 */ /* 0x000fc8000fffe0ff */
[----:B------:R-:W-:-:S04]  /*38b0*/  UISETP.NE.AND UP0, UPT, UR7, 0x4, UPT ;  /* 0x000000040700788c */ /* 0x000fc8000bf05270 */
[----:B------:R-:W-:Y:S02]  /*38c0*/  USEL UR6, URZ, 0x1, UP0 ;  /* 0x00000001ff067887 */ /* 0x000fe40008000000 */
[----:B------:R-:W-:-:S04]  /*38d0*/  USEL UR7, UR7, URZ, UP0 ;  /* 0x000000ff07077287 */ /* 0x000fc80008000000 */
[----:B------:R-:W-:Y:S01]  /*38e0*/  ULEA UR7, UR7, UR5, 0x3 ;  /* 0x0000000507077291 */ /* 0x000fe2000f8e18ff */
[----:B------:R-:W-:-:S04]  /*38f0*/  LOP3.LUT R2, R2, UR6, RZ, 0x3c, !PT ;  /* 0x0000000602027c12 */ /* 0x000fc8000f8e3cff */
[----:B------:R-:W-:-:S04]  /*3900*/  SHF.L.U32 R2, R2, 0x1f, RZ ;  /* 0x0000001f02027819 */ /* 0x000fc800000006ff */
[----:B------:R-:W2:Y:S02]  /*3910*/  SYNCS.PHASECHK.TRANS64.TRYWAIT P0, [UR7], R2 ;  /* 0x00000002ff0075a7 */ /* 0x000ea40008001107 */
[----:B--2---:R-:W-:Y:S05]  /*3920*/  @!P0 BRA `(.L_x_61) ;  /* 0x0000005c00108947 */ /* 0x004fea0003800000 */
.L_x_151:
[----:B------:R-:W-:Y:S01]  /*3930*/  NOP ;  /* 0x0000000000007918 */ /* 0x000fe20000000000 */
[----:B-1----:R-:W1:Y:S01]  /*3940*/  LDS R0, [UR4+0x14] ;  /* 0x00001404ff007984 */ /* 0x002e620008000800 */
[----:B------:R-:W-:Y:S01]  /*3950*/  ULOP3.LUT UR6, UR16, 0xffff, URZ, 0xc0, !UPT ;  /* 0x0000ffff10067892 */ /* 0x000fe2000f8ec0ff */
[----:B------:R-:W-:Y:S01]  /*3960*/  UMOV UR8, 0xffff ;  /* 0x0000ffff00087882 */ /* 0x000fe20000000000 */
[----:B------:R-:W-:Y:S02]  /*3970*/  UMOV UR5, 0x1 ;  /* 0x0000000100057882 */ /* 0x000fe40000000000 */
[----:B------:R-:W-:-:S04]  /*3980*/  USHF.R.U32.HI UR6, URZ, 0x5, UR6 ;  /* 0x00000005ff067899 */ /* 0x000fc80008011606 */
[----:B------:R-:W-:Y:S02]  /*3990*/  USHF.L.U32 UR8, UR8, UR6, URZ ;  /* 0x0000000608087299 */ /* 0x000fe400080006ff */
[----:B------:R-:W-:-:S04]  /*39a0*/  USHF.L.U32 UR5, UR5, UR6, URZ ;  /* 0x0000000605057299 */ /* 0x000fc800080006ff */
[----:B-1----:R-:W-:-:S04]  /*39b0*/  LOP3.LUT R0, R0, UR8, RZ, 0xc0, !PT ;  /* 0x0000000800007c12 */ /* 0x002fc8000f8ec0ff */
[----:B------:R-:W-:-:S13]  /*39c0*/  ISETP.NE.AND P0, PT, R0, UR8, PT ;  /* 0x0000000800007c0c */ /* 0x000fda000bf05270 */
[----:B------:R-:W-:Y:S05]  /*39d0*/  @P0 BRA `(.L_x_62) ;  /* 0x0000000000580947 */ /* 0x000fea0003800000 */
[----:B------:R-:W1:Y:S02]  /*39e0*/  LDS R0, [UR4+0x18] ;  /* 0x00001804ff007984 */ /* 0x000e640008000800 */
[----:B-1----:R-:W-:-:S04]  /*39f0*/  LOP3.LUT R0, R0, UR5, RZ, 0xc0, !PT ;  /* 0x0000000500007c12 */ /* 0x002fc8000f8ec0ff */
[----:B------:R-:W-:-:S13]  /*3a00*/  ISETP.NE.AND P0, PT, R0, UR5, PT ;  /* 0x0000000500007c0c */ /* 0x000fda000bf05270 */
[----:B------:R-:W-:Y:S05]  /*3a10*/  @P0 BRA `(.L_x_63) ;  /* 0x00000000003c0947 */ /* 0x000fea0003800000 */
[----:B------:R-:W1:Y:S01]  /*3a20*/  S2R R2, SR_LANEID ;  /* 0x0000000000027919 */ /* 0x000e620000000000 */
[----:B------:R-:W-:Y:S01]  /*3a30*/  ULOP3.LUT UR8, URZ, UR8, URZ, 0x33, !UPT ;  /* 0x00000008ff087292 */ /* 0x000fe2000f8e33ff */
[----:B------:R-:W-:Y:S02]  /*3a40*/  VOTEU.ANY UR7, UPT, PT ;  /* 0x0000000000077886 */ /* 0x000fe400038e0100 */
[----:B------:R-:W-:-:S03]  /*3a50*/  UFLO.U32 UR7, UR7 ;  /* 0x00000007000772bd */ /* 0x000fc600080e0000 */
[----:B------:R-:W-:-:S04]  /*3a60*/  IMAD.U32 R0, RZ, RZ, UR8 ;  /* 0x00000008ff007e24 */ /* 0x000fc8000f8e00ff */
[----:B------:R2:W4:Y:S02]  /*3a70*/  REDUX UR6, R0 ;  /* 0x00000000000673c4 */ /* 0x0005240000000000 */
[----:B------:R1:W-:Y:S02]  /*3a80*/  UTCATOMSWS.AND URZ, UR8 ;  /* 0x0000000800ff79e3 */ /* 0x0003e40008000000 */
[----:B-1----:R-:W-:Y:S02]  /*3a90*/  ISETP.EQ.U32.AND P0, PT, R2, UR7, PT ;  /* 0x0000000702007c0c */ /* 0x002fe4000bf02070 */
[----:B--2---:R-:W-:Y:S02]  /*3aa0*/  LOP3.LUT R0, RZ, UR5, RZ, 0x33, !PT ;  /* 0x00000005ff007c12 */ /* 0x004fe4000f8e33ff */
[----:B----4-:R-:W-:Y:S02]  /*3ab0*/  MOV R2, UR6 ;  /* 0x0000000600027c02 */ /* 0x010fe40008000f00 */
[----:B------:R-:W1:Y:S07]  /*3ac0*/  REDUX UR5, R0 ;  /* 0x00000000000573c4 */ /* 0x000e6e0000000000 */
[----:B------:R2:W-:Y:S01]  /*3ad0*/  @P0 ATOMS.AND RZ, [UR4+0x14], R2 ;  /* 0x00001402ffff098c */ /* 0x0005e2000a800004 */
[----:B-1----:R-:W-:-:S05]  /*3ae0*/  IMAD.U32 R0, RZ, RZ, UR5 ;  /* 0x00000005ff007e24 */ /* 0x002fca000f8e00ff */
[----:B------:R2:W-:Y:S01]  /*3af0*/  @P0 ATOMS.AND RZ, [UR4+0x18], R0 ;  /* 0x00001800ffff098c */ /* 0x0005e2000a800004 */
[----:B------:R-:W-:Y:S05]  /*3b00*/  BRA `(.L_x_64) ;  /* 0x0000000000147947 */ /* 0x000fea0003800000 */
.L_x_63:
[----:B------:R-:W-:Y:S02]  /*3b10*/  MOV R2, 0x3b30 ;  /* 0x00003b3000027802 */ /* 0x000fe40000000f00 */
[----:B---3-5:R-:W-:Y:S05]  /*3b20*/  CALL.REL.NOINC `($__internal_0_$__cuda_sm10x_tcgen05_guardrail_trap_col_being_dealloced_not_returned_by_alloc) ;  /* 0x0000005c00f87944 */ /* 0x028fea0003c00000 */
[----:B------:R-:W-:Y:S05]  /*3b30*/  BRA `(.L_x_64) ;  /* 0x0000000000087947 */ /* 0x000fea0003800000 */
.L_x_62:
[----:B------:R-:W-:Y:S02]  /*3b40*/  MOV R2, 0x3b60 ;  /* 0x00003b6000027802 */ /* 0x000fe40000000f00 */
[----:B---3-5:R-:W-:Y:S05]  /*3b50*/  CALL.REL.NOINC `($__internal_2_$__cuda_sm10x_tcgen05_guardrail_trap_unallocated_columns_being_dealloced) ;  /* 0x0000006000047944 */ /* 0x028fea0003c00000 */
.L_x_64:
[----:B------:R-:W-:Y:S01]  /*3b60*/  NOP ;  /* 0x0000000000007918 */ /* 0x000fe20000000000 */
[----:B------:R-:W-:Y:S05]  /*3b70*/  EXIT ;  /* 0x000000000000794d */ /* 0x000fea0003800000 */
.L_x_46:
[----:B------:R-:W-:-:S09]  /*3b80*/  UISETP.NE.OR UP2, UPT, UR8, 0x3, !UP2 ;  /* 0x000000030800788c */ /* 0x000fd2000d745670 */
[----:B------:R-:W-:Y:S05]  /*3b90*/  BRA.U UP2, `(.L_x_65) ;  /* 0x0000001102087547 */ /* 0x000fea000b800000 */
[----:B------:R-:W1:Y:S01]  /*3ba0*/  LDC R0, c[0x0][0xb30] ;  /* 0x0002cc00ff007b82 */ /* 0x000e620000000800 */
[----:B------:R-:W2:Y:S01]  /*3bb0*/  LDCU.64 UR8, c[0x0][0x888] ;  /* 0x00011100ff0877ac */ /* 0x000ea20008000a00 */
[----:B------:R-:W-:Y:S02]  /*3bc0*/  HFMA2 R27, -RZ, RZ, 0, 0 ;  /* 0x00000000ff1b7431 */ /* 0x000fe400000001ff */
[----:B------:R-:W-:Y:S01]  /*3bd0*/  IMAD.MOV.U32 R29, RZ, RZ, 0x1 ;  /* 0x00000001ff1d7424 */ /* 0x000fe200078e00ff */
[----:B------:R-:W-:Y:S01]  /*3be0*/  MOV R25, 0x2000 ;  /* 0x0000200000197802 */ /* 0x000fe20000000f00 */
[----:B------:R-:W4:Y:S01]  /*3bf0*/  LDCU.64 UR4, c[0x0][0x890] ;  /* 0x00011200ff0477ac */ /* 0x000f220008000a00 */
[----:B------:R-:W-:Y:S01]  /*3c00*/  IMAD.MOV.U32 R28, RZ, RZ, RZ ;  /* 0x000000ffff1c7224 */ /* 0x000fe200078e00ff */
[----:B------:R-:W3:Y:S01]  /*3c10*/  LDC R24, c[0x0][0x370] ;  /* 0x0000dc00ff187b82 */ /* 0x000ee20000000800 */
[----:B------:R-:W-:Y:S01]  /*3c20*/  UMOV UR7, 0x400 ;  /* 0x0000040000077882 */ /* 0x000fe20000000000 */
[----:B------:R-:W-:-:S02]  /*3c30*/  UPLOP3.LUT UP1, UPT, UPT, UPT, UPT, 0x40, 0x4 ;  /* 0x000000000004789c */ /* 0x000fc40003f2e870 */
[----:B------:R-:W-:-:S04]  /*3c40*/  ULEA UR7, UR37, UR7, 0x18 ;  /* 0x0000000725077291 */ /* 0x000fc8000f8ec0ff */
[----:B------:R-:W3:Y:S01]  /*3c50*/  LDC R3, c[0x0][0xb0c] ;  /* 0x0002c300ff037b82 */ /* 0x000ee20000000800 */
[----:B------:R-:W-:Y:S02]  /*3c60*/  UIADD3 UR13, UPT, UPT, UR7, 0x38, URZ ;  /* 0x00000038070d7890 */ /* 0x000fe4000fffe0ff */
[----:B--2---:R-:W-:Y:S02]  /*3c70*/  UISETP.NE.U32.AND UP2, UPT, UR8, URZ, UPT ;  /* 0x000000ff0800728c */ /* 0x004fe4000bf45070 */
[----:B------:R-:W-:Y:S02]  /*3c80*/  UIADD3 UR33, UPT, UPT, UR7, 0x20, URZ ;  /* 0x0000002007217890 */ /* 0x000fe4000fffe0ff */
[----:B----4-:R-:W-:Y:S01]  /*3c90*/  UISETP.NE.U32.AND UP3, UPT, UR4, URZ, UPT ;  /* 0x000000ff0400728c */ /* 0x010fe2000bf65070 */
[----:B------:R-:W2:Y:S01]  /*3ca0*/  LDC R18, c[0x0][0xb20] ;  /* 0x0002c800ff127b82 */ /* 0x000ea20000000800 */
[----:B-1----:R-:W-:Y:S01]  /*3cb0*/  ISETP.NE.AND P1, PT, R0, 0x1, PT ;  /* 0x000000010000780c */ /* 0x002fe20003f25270 */
[----:B------:R-:W-:-:S02]  /*3cc0*/  UISETP.NE.AND.EX UP2, UPT, UR9, URZ, UPT, UP2 ;  /* 0x000000ff0900728c */ /* 0x000fc4000bf45320 */
[----:B------:R-:W-:Y:S02]  /*3cd0*/  UIADD3 UR25, UPT, UPT, UR7, 0x28, URZ ;  /* 0x0000002807197890 */ /* 0x000fe4000fffe0ff */
[----:B------:R-:W-:Y:S02]  /*3ce0*/  UIADD3 UR17, UPT, UPT, UR7, 0x30, URZ ;  /* 0x0000003007117890 */ /* 0x000fe4000fffe0ff */
[----:B------:R-:W1:Y:S01]  /*3cf0*/  LDC.64 R30, c[0x0][0x348] ;  /* 0x0000d200ff1e7b82 */ /* 0x000e620000000a00 */
[----:B------:R-:W-:Y:S02]  /*3d00*/  UPRMT UR13, UR37, 0x654, UR13 ;  /* 0x00000654250d7896 */ /* 0x000fe4000800000d */
[----:B------:R-:W-:-:S05]  /*3d10*/  UISETP.NE.AND.EX UP3, UPT, UR5, URZ, UPT, UP3 ;  /* 0x000000ff0500728c */ /* 0x000fca000bf65330 */
[----:B------:R-:W4:Y:S08]  /*3d20*/  LDC.64 R16, c[0x0][0xb10] ;  /* 0x0002c400ff107b82 */ /* 0x000f300000000a00 */
[----:B------:R-:W1:Y:S08]  /*3d30*/  LDC.64 R6, c[0x0][0xb18] ;  /* 0x0002c600ff067b82 */ /* 0x000e700000000a00 */
[----:B------:R-:W1:Y:S08]  /*3d40*/  LDC.64 R4, c[0x0][0xb28] ;  /* 0x0002ca00ff047b82 */ /* 0x000e700000000a00 */
[----:B--23--:R-:W1:Y:S02]  /*3d50*/  LDC R19, c[0x0][0x374] ;  /* 0x0000dd00ff137b82 */ /* 0x00ce640000000800 */
.L_x_76:
[C---:B------:R-:W-:Y:S02]  /*3d60*/  LEA R0, R28.reuse, UR7, 0x3 ;  /* 0x000000071c007c11 */ /* 0x040fe4000f8e18ff */
[----:B------:R-:W-:Y:S02]  /*3d70*/  SHF.L.U32 R2, R27, 0x1f, RZ ;  /* 0x0000001f1b027819 */ /* 0x000fe400000006ff */
[----:B------:R-:W-:Y:S02]  /*3d80*/  LEA R20, R28, UR7, 0x4 ;  /* 0x000000071c147c11 */ /* 0x000fe4000f8e20ff */
[----:B--2---:R-:W2:Y:S02]  /*3d90*/  SYNCS.PHASECHK.TRANS64.TRYWAIT P0, [R0+URZ+0x70], R2 ;  /* 0x00007002000075a7 */ /* 0x004ea400080011ff */
[----:B--2---:R-:W-:Y:S05]  /*3da0*/  @!P0 BRA `(.L_x_66) ;  /* 0x0000005800088947 */ /* 0x004fea0003800000 */
.L_x_152:
[----:B------:R-:W-:Y:S01]  /*3db0*/  ISETP.GE.AND P0, PT, R40, 0x1, PT ;  /* 0x000000012800780c */ /* 0x000fe20003f06270 */
[----:B------:R-:W3:Y:S01]  /*3dc0*/  LDS.128 R20, [R20+0x100] ;  /* 0x0001000014147984 */ /* 0x000ee20000000c00 */
[----:B--2---:R-:W-:Y:S01]  /*3dd0*/  VIADD R0, R0, 0x80 ;  /* 0x0000008000007836 */ /* 0x004fe20000000000 */
[----:B------:R-:W-:Y:S01]  /*3de0*/  @!PT LDS RZ, [RZ] ;  /* 0x00000000fffff984 */ /* 0x000fe20000000800 */
[----:B------:R-:W-:Y:S01]  /*3df0*/  @!PT LDS RZ, [RZ] ;  /* 0x00000000fffff984 */ /* 0x000fe20000000800 */
[----:B------:R-:W-:Y:S01]  /*3e00*/  @!PT LDS RZ, [RZ] ;  /* 0x00000000fffff984 */ /* 0x000fe20000000800 */
[----:B------:R-:W-:Y:S01]  /*3e10*/  @!PT LDS RZ, [RZ] ;  /* 0x00000000fffff984 */ /* 0x000fe20000000800 */
[----:B------:R2:W-:Y:S06]  /*3e20*/  MEMBAR.ALL.CTA ;  /* 0x0000000000007992 */ /* 0x0005ec0000008000 */
[----:B--2---:R-:W2:Y:S01]  /*3e30*/  FENCE.VIEW.ASYNC.S ;  /* 0x00000000000073c6 */ /* 0x004ea20000000000 */
[----:B------:R-:W-:Y:S04]  /*3e40*/  PRMT R0, RZ, 0x654, R0 ;  /* 0x00000654ff007816 */ /* 0x000fe80000000000 */
[----:B--2---:R2:W-:Y:S01]  /*3e50*/  SYNCS.ARRIVE.TRANS64.RED.A1T0 RZ, [R0+URZ], RZ ;  /* 0x000000ff00ff79a7 */ /* 0x0045e200081004ff */
[----:B---3--:R-:W-:Y:S11]  /*3e60*/  LOP3.LUT P3, RZ, R22, 0x1, RZ, 0xc0, !PT ;  /* 0x0000000116ff7812 */ /* 0x008ff6000786c0ff */
[----:B------:R-:W-:Y:S02]  /*3e70*/  @!UPT UIADD3 URZ, UPT, UPT, URZ, URZ, URZ ;  /* 0x000000fffffff290 */ /* 0x000fe4000fffe0ff */
[----:B------:R-:W-:Y:S02]  /*3e80*/  @P3 MOV R11, R20 ;  /* 0x00000014000b3202 */ /* 0x000fe40000000f00 */
[----:B------:R-:W-:Y:S01]  /*3e90*/  @P3 LOP3.LUT R10, R21, 0xffff, RZ, 0xc0, !PT ;  /* 0x0000ffff150a3812 */ /* 0x000fe200078ec0ff */
[----:B--2---:R-:W-:Y:S06]  /*3ea0*/  @!P0 BRA `(.L_x_67) ;  /* 0x0000000000a48947 */ /* 0x004fec0003800000 */
[-C--:B-1----:R-:W-:Y:S01]  /*3eb0*/  IMAD.HI.U32 R0, R19, R7.reuse, RZ ;  /* 0x0000000713007227 */ /* 0x082fe200078e00ff */
[----:B------:R-:W-:Y:S02]  /*3ec0*/  ISETP.NE.AND P0, PT, R6, 0x1, PT ;  /* 0x000000010600780c */ /* 0x000fe40003f05270 */
[----:B------:R-:W-:Y:S01]  /*3ed0*/  ISETP.NE.AND P2, PT, R40, 0x1, PT ;  /* 0x000000012800780c */ /* 0x000fe20003f45270 */
[----:B----4-:R-:W-:Y:S01]  /*3ee0*/  IMAD.HI.U32 R9, R24, R16, RZ ;  /* 0x0000001018097227 */ /* 0x010fe200078e00ff */
[----:B------:R-:W-:Y:S02]  /*3ef0*/  SHF.R.U32.HI R0, RZ, R18, R0 ;  /* 0x00000012ff007219 */ /* 0x000fe40000011600 */
[----:B------:R-:W-:Y:S01]  /*3f00*/  ISETP.NE.AND P4, PT, R3, 0x1, PT ;  /* 0x000000010300780c */ /* 0x000fe20003f85270 */
[----:B------:R-:W-:Y:S01]  /*3f10*/  IMAD.HI.U32 R13, R10, R7, RZ ;  /* 0x000000070a0d7227 */ /* 0x000fe200078e00ff */
[----:B------:R-:W-:Y:S02]  /*3f20*/  SHF.R.U32.HI R9, RZ, R17, R9 ;  /* 0x00000011ff097219 */ /* 0x000fe40000011609 */
[----:B------:R-:W-:Y:S01]  /*3f30*/  SEL R0, R19, R0, !P0 ;  /* 0x0000000013007207 */ /* 0x000fe20004000000 */
[----:B------:R-:W-:Y:S01]  /*3f40*/  IMAD.HI.U32 R12, R11, R16, RZ ;  /* 0x000000100b0c7227 */ /* 0x000fe200078e00ff */
[----:B------:R-:W-:Y:S03]  /*3f50*/  SEL R9, R24, R9, !P4 ;  /* 0x0000000918097207 */ /* 0x000fe60006000000 */
[-C--:B------:R-:W-:Y:S01]  /*3f60*/  IMAD.HI.U32 R8, R0, R4.reuse, RZ ;  /* 0x0000000400087227 */ /* 0x080fe200078e00ff */
[----:B------:R-:W-:Y:S03]  /*3f70*/  SHF.R.U32.HI R12, RZ, R17, R12 ;  /* 0x00000011ff0c7219 */ /* 0x000fe6000001160c */
[----:B------:R-:W-:Y:S01]  /*3f80*/  IMAD.HI.U32 R2, R9, R4, RZ ;  /* 0x0000000409027227 */ /* 0x000fe200078e00ff */
[-C--:B------:R-:W-:Y:S02]  /*3f90*/  @P2 SHF.R.U32.HI R0, RZ, R5.reuse, R8 ;  /* 0x00000005ff002219 */ /* 0x080fe40000011608 */
[----:B------:R-:W-:Y:S02]  /*3fa0*/  SHF.R.U32.HI R8, RZ, R18, R13 ;  /* 0x00000012ff087219 */ /* 0x000fe4000001160d */
[----:B------:R-:W-:Y:S01]  /*3fb0*/  @P2 SHF.R.U32.HI R9, RZ, R5, R2 ;  /* 0x00000005ff092219 */ /* 0x000fe20000011602 */
[----:B------:R-:W-:Y:S01]  /*3fc0*/  IMAD R0, R40, R0, RZ ;  /* 0x0000000028007224 */ /* 0x000fe200078e02ff */
[----:B------:R-:W-:Y:S02]  /*3fd0*/  SEL R8, R10, R8, !P0 ;  /* 0x000000080a087207 */ /* 0x000fe40004000000 */
[----:B------:R-:W-:Y:S01]  /*3fe0*/  SEL R2, R11, R12, !P4 ;  /* 0x0000000c0b027207 */ /* 0x000fe20006000000 */
[----:B------:R-:W-:Y:S01]  /*3ff0*/  IMAD R12, R40, R9, RZ ;  /* 0x00000009280c7224 */ /* 0x000fe200078e02ff */
[C---:B------:R-:W-:Y:S01]  /*4000*/  ISETP.GE.AND P0, PT, R8.reuse, R0, PT ;  /* 0x000000000800720c */ /* 0x040fe20003f06270 */
[----:B------:R-:W-:Y:S03]  /*4010*/  IMAD.HI.U32 R0, R8, R4, RZ ;  /* 0x0000000408007227 */ /* 0x000fe600078e00ff */
[----:B------:R-:W-:Y:S02]  /*4020*/  ISETP.GE.OR P0, PT, R2, R12, P0 ;  /* 0x0000000c0200720c */ /* 0x000fe40000706670 */
[-C--:B------:R-:W-:Y:S04]  /*4030*/  SHF.R.U32.HI R0, RZ, R5.reuse, R0 ;  /* 0x00000005ff007219 */ /* 0x080fe80000011600 */
[----:B------:R-:W-:Y:S05]  /*4040*/  SEL R13, R8, R0, !P2 ;  /* 0x00000000080d7207 */ /* 0x000fea0005000000 */
[----:B------:R-:W-:Y:S02]  /*4050*/  IMAD.MOV R12, RZ, RZ, -R13 ;  /* 0x000000ffff0c7224 */ /* 0x000fe400078e0a0d */
[----:B------:R-:W-:Y:S04]  /*4060*/  @!P0 IMAD.HI.U32 R0, R2, R4, RZ ;  /* 0x0000000402008227 */ /* 0x000fe800078e00ff */
[----:B------:R-:W-:Y:S01]  /*4070*/  IMAD R12, R40, R12, R8 ;  /* 0x0000000c280c7224 */ /* 0x000fe200078e0208 */
[----:B------:R-:W-:Y:S04]  /*4080*/  @!P0 SHF.R.U32.HI R0, RZ, R5, R0 ;  /* 0x00000005ff008219 */ /* 0x000fe80000011600 */
[----:B------:R-:W-:Y:S04]  /*4090*/  @!P0 SEL R0, R2, R0, !P2 ;  /* 0x0000000002008207 */ /* 0x000fe80005000000 */
[----:B------:R-:W-:Y:S01]  /*40a0*/  @!P0 IADD3 R13, PT, PT, R13, -R0, RZ ;  /* 0x800000000d0d8210 */ /* 0x000fe20007ffe0ff */
[----:B------:R-:W-:Y:S01]  /*40b0*/  @!P0 IMAD R0, R9, R12, R0 ;  /* 0x0000000c09008224 */ /* 0x000fe200078e0200 */
[----:B------:R-:W-:Y:S01]  /*40c0*/  IADD3 R9, PT, PT, -R8, RZ, RZ ;  /* 0x000000ff08097210 */ /* 0x000fe20007ffe1ff */
[--C-:B------:R-:W-:Y:S02]  /*40d0*/  IMAD.MOV R12, RZ, RZ, -R2.reuse ;  /* 0x000000ffff0c7224 */ /* 0x100fe400078e0a02 */
[----:B------:R-:W-:Y:S02]  /*40e0*/  @!P0 IMAD R8, R13, R40, R2 ;  /* 0x000000280d088224 */ /* 0x000fe400078e0202 */
[----:B------:R-:W-:Y:S02]  /*40f0*/  @!P0 IMAD.MOV.U32 R2, RZ, RZ, R0 ;  /* 0x000000ffff028224 */ /* 0x000fe400078e0000 */
[----:B------:R-:W-:Y:S02]  /*4100*/  IMAD R11, R3, R12, R11 ;  /* 0x0000000c030b7224 */ /* 0x000fe400078e020b */
[----:B------:R-:W-:Y:S02]  /*4110*/  IMAD R10, R6, R9, R10 ;  /* 0x00000009060a7224 */ /* 0x000fe400078e020a */
[----:B------:R-:W-:Y:S02]  /*4120*/  IMAD R11, R2, R3, R11 ;  /* 0x00000003020b7224 */ /* 0x000fe400078e020b */
[----:B------:R-:W-:Y:S02]  /*4130*/  IMAD R10, R8, R6, R10 ;  /* 0x00000006080a7224 */ /* 0x000fe400078e020a */
.L_x_67:
[----:B------:R-:W-:Y:S05]  /*4140*/  BRA.U UP1, `(.L_x_68) ;  /* 0x0000000101107547 */ /* 0x000fea000b800000 */
[----:B------:R-:W-:Y:S04]  /*4150*/  MOV R2, UR6 ;  /* 0x0000000600027c02 */ /* 0x000fe80008000f00 */
[----:B------:R-:W-:Y:S04]  /*4160*/  SHF.L.U32 R2, R2, 0x1f, RZ ;  /* 0x0000001f02027819 */ /* 0x000fe800000006ff */
[----:B------:R-:W2:Y:S02]  /*4170*/  SYNCS.PHASECHK.TRANS64.TRYWAIT P0, [UR7+0x68], R2 ;  /* 0x00006802ff0075a7 */ /* 0x000ea40008001107 */
[----:B--2---:R-:W-:Y:S05]  /*4180*/  @!P0 BRA `(.L_x_69) ;  /* 0x0000005400248947 */ /* 0x004fea0003800000 */
.L_x_68:
[----:B------:R-:W-:Y:S02]  /*4190*/  R2UR UR35, R15 ;  /* 0x000000000f2372ca */ /* 0x000fe400000e0000 */
[----:B------:R-:W-:Y:S02]  /*41a0*/  R2UR UR34, R14 ;  /* 0x000000000e2272ca */ /* 0x000fe400000e0000 */
[----:B------:R-:W-:Y:S02]  /*41b0*/  ISETP.NE.U32.AND P2, PT, RZ, UR4, PT ;  /* 0x00000004ff007c0c */ /* 0x000fe4000bf45070 */
[----:B------:R-:W-:Y:S02]  /*41c0*/  SHF.L.U32 R14, R29, 0x1f, RZ ;  /* 0x0000001f1d0e7819 */ /* 0x000fe400000006ff */
[----:B------:R-:W-:Y:S05]  /*41d0*/  ISETP.NE.AND.EX P2, PT, RZ, UR5, PT, P2 ;  /* 0x00000005ff007c0c */ /* 0x000fea000bf45320 */
[----:B------:R-:W-:Y:S02]  /*41e0*/  USHF.L.U32 UR35, UR35, 0x6, URZ ;  /* 0x0000000623237899 */ /* 0x000fe400080006ff */
[----:B------:R-:W-:Y:S01]  /*41f0*/  USHF.L.U32 UR34, UR34, 0x8, URZ ;  /* 0x0000000822227899 */ /* 0x000fe200080006ff */
[----:B------:R-:W-:Y:S11]  /*4200*/  BRA.U !UP3, `(.L_x_70) ;  /* 0x000000010b347547 */ /* 0x000ff6000b800000 */
[----:B------:R-:W-:Y:S01]  /*4210*/  UPLOP3.LUT UP0, UPT, UPT, UPT, UP2, 0x80, 0x8 ;  /* 0x000000000008789c */ /* 0x000fe20003f0f020 */
[----:B--2---:R-:W-:Y:S02]  /*4220*/  HFMA2 R0, -RZ, RZ, 0, 5.9604644775390625e-08 ;  /* 0x00000001ff007431 */ /* 0x004fe400000001ff */
[----:B------:R-:W-:Y:S03]  /*4230*/  IMAD.MOV.U32 R88, RZ, RZ, 0x1 ;  /* 0x00000001ff587424 */ /* 0x000fe600078e00ff */
[----:B------:R-:W-:Y:S05]  /*4240*/  PLOP3.LUT P0, PT, PT, PT, UP0, 0x80, 0x8 ;  /* 0x000000000008781c */ /* 0x000fea0003f0f008 */
[----:B------:R-:W2:Y:S01]  /*4250*/  @UP0 LDCU.64 UR10, c[0x0][0x888] ;  /* 0x00011100ff0a07ac */ /* 0x000ea20008000a00 */
[----:B------:R-:W-:Y:S07]  /*4260*/  @UP0 UIMAD UR8, UR36, UR4, URZ ;  /* 0x00000004240802a4 */ /* 0x000fee000f8e02ff */
[----:B------:R-:W-:Y:S01]  /*4270*/  @!P0 PRMT R88, R0, 0x7610, R88 ;  /* 0x0000761000588816 */ /* 0x000fe20000000058 */
[----:B--2---:R-:W-:Y:S03]  /*4280*/  @UP0 UIMAD.WIDE UR10, UR8, 0x4, UR10 ;  /* 0x00000004080a08a5 */ /* 0x004fe6000f8e020a */
[----:B------:R-:W2:Y:S03]  /*4290*/  @!UP0 LDCU UR8, c[0x0][0x880] ;  /* 0x00011000ff0887ac */ /* 0x000ea60008000800 */
[----:B------:R-:W-:Y:S01]  /*42a0*/  IMAD.U32 R8, RZ, RZ, UR10 ;  /* 0x0000000aff087e24 */ /* 0x000fe2000f8e00ff */
[----:B------:R-:W-:Y:S05]  /*42b0*/  MOV R9, UR11 ;  /* 0x0000000b00097c02 */ /* 0x000fea0008000f00 */
[----:B-----5:R3:W5:Y:S02]  /*42c0*/  @P0 LDG.E R49, desc[UR46][R8.64] ;  /* 0x0000002e08310981 */ /* 0x020764000c1e1900 */
[----:B--23--:R-:W-:Y:S07]  /*42d0*/  @!P0 IMAD.U32 R49, RZ, RZ, UR8 ;  /* 0x00000008ff318e24 */ /* 0x00cfee000f8e00ff */
.L_x_70:
[----:B-----5:R-:W-:Y:S01]  /*42e0*/  @!P2 FSETP.EQ.AND P0, PT, R49, RZ, PT ;  /* 0x000000ff3100a20b */ /* 0x020fe20003f02000 */
[----:B------:R-:W-:Y:S01]  /*42f0*/  @!UPT UIADD3 URZ, UPT, UPT, URZ, URZ, URZ ;  /* 0x000000fffffff290 */ /* 0x000fe2000fffe0ff */
[----:B------:R-:W-:Y:S11]  /*4300*/  @!P2 BRA `(.L_x_71) ;  /* 0x000000000014a947 */ /* 0x000ff60003800000 */
[----:B------:R-:W-:Y:S02]  /*4310*/  LOP3.LUT P2, RZ, R88, 0xff, RZ, 0xc0, !PT ;  /* 0x000000ff58ff7812 */ /* 0x000fe4000784c0ff */
[----:B------:R-:W-:Y:S04]  /*4320*/  PLOP3.LUT P0, PT, PT, PT, UP0, 0x80, 0x8 ;  /* 0x000000000008781c */ /* 0x000fe80003f0f008 */
[----:B------:R-:W-:Y:S07]  /*4330*/  PLOP3.LUT P0, PT, P0, PT, PT, 0x8, 0x80 ;  /* 0x000000000080781c */ /* 0x000fee000070e170 */
[----:B------:R-:W-:Y:S11]  /*4340*/  @P2 FSETP.EQ.AND P0, PT, R49, RZ, PT ;  /* 0x000000ff3100220b */ /* 0x000ff60003f02000 */
[----:B------:R-:W-:Y:S02]  /*4350*/  @!UPT UIADD3 URZ, UPT, UPT, URZ, URZ, URZ ;  /* 0x000000fffffff290 */ /* 0x000fe4000fffe0ff */
.L_x_71:
[----:B------:R-:W3:Y:S01]  /*4360*/  SYNCS.PHASECHK.TRANS64.TRYWAIT P2, [UR7+0x40], R14 ;  /* 0x0000400eff0075a7 */ /* 0x000ee20008041107 */
[----:B------:R-:W-:Y:S04]  /*4370*/  ELECT P4, URZ, PT ;  /* 0x0000000000ff782f */ /* 0x000fe80003880000 */
[----:B------:R-:W-:Y:S11]  /*4380*/  PLOP3.LUT P4, PT, P0, P4, PT, 0xf2, 0x2f ;  /* 0x00000000002f781c */ /* 0x000ff60000789e72 */
[----:B------:R-:W-:Y:S02]  /*4390*/  @!UPT UIADD3 URZ, UPT, UPT, URZ, URZ, URZ ;  /* 0x000000fffffff290 */ /* 0x000fe4000fffe0ff */
[----:B-1----:R-:W-:Y:S05]  /*43a0*/  @!P4 IADD3 R8, P0, PT, R30, 0x580, RZ ;  /* 0x000005801e08c810 */ /* 0x002fea0007f1e0ff */
[----:B--2---:R-:W-:Y:S01]  /*43b0*/  @!P4 IMAD.X R2, RZ, RZ, R31, P0 ;  /* 0x000000ffff02c224 */ /* 0x004fe200000e061f */
[----:B---3--:R-:W-:Y:S07]  /*43c0*/  @!P2 BRA `(.L_x_72) ;  /* 0x0000005000aca947 */ /* 0x008fee0003800000 */
.L_x_155:
[----:B------:R-:W-:Y:S01]  /*43d0*/  @!P4 R2UR UR8, R2 ;  /* 0x000000000208c2ca */ /* 0x000fe200000e0000 */
[----:B------:R-:W-:Y:S01]  /*43e0*/  VOTEU.ALL UP1, P4 ;  /* 0x0000000000ff7886 */ /* 0x000fe20002020000 */
[----:B------:R-:W-:Y:S01]  /*43f0*/  @!P4 R2UR UR9, R8 ;  /* 0x000000000809c2ca */ /* 0x000fe200000e0000 */
[----:B-1----:R-:W-:Y:S01]  /*4400*/  @!P4 IMAD.MOV.U32 R0, RZ, RZ, 0x2000 ;  /* 0x00002000ff00c424 */ /* 0x002fe200078e00ff */
[----:B------:R-:W-:Y:S01]  /*4410*/  UMOV UR10, 0x0 ;  /* 0x00000000000a7882 */ /* 0x000fe20000000000 */
[----:B------:R-:W-:Y:S01]  /*4420*/  UMOV UR11, 0x10000000 ;  /* 0x10000000000b7882 */ /* 0x000fe20000000000 */
[----:B------:R-:W-:Y:S01]  /*4430*/  @!UP1 UIADD3 UR32, UPT, UPT, UR7, 0x400, URZ ;  /* 0x0000040007209890 */ /* 0x000fe2000fffe0ff */
[----:B------:R-:W-:Y:S06]  /*4440*/  VOTEU.ALL UP1, P4 ;  /* 0x0000000000ff7886 */ /* 0x000fec0002020000 */
[----:B------:R-:W-:Y:S01]  /*4450*/  IMAD.U32 R9, RZ, RZ, UR8 ;  /* 0x00000008ff097e24 */ /* 0x000fe2000f8e00ff */
[----:B------:R-:W-:Y:S01]  /*4460*/  UPRMT UR8, UR37, 0x654, UR33 ;  /* 0x0000065425087896 */ /* 0x000fe20008000021 */
[----:B------:R-:W-:Y:S03]  /*4470*/  IMAD.U32 R8, RZ, RZ, UR9 ;  /* 0x00000009ff087e24 */ /* 0x000fe6000f8e00ff */
[----:B------:R-:W-:Y:S02]  /*4480*/  @!P4 R2UR UR15, R9 ;  /* 0x00000000090fc2ca */ /* 0x000fe400000e0000 */
[----:B------:R-:W-:Y:S02]  /*4490*/  @!P4 R2UR UR14, R8 ;  /* 0x00000000080ec2ca */ /* 0x000fe400000e0000 */
[----:B------:R-:W-:Y:S05]  /*44a0*/  @!P4 IADD3 R8, P0, PT, R30, 0x580, RZ ;  /* 0x000005801e08c810 */ /* 0x000fea0007f1e0ff */
[----:B------:R-:W-:Y:S06]  /*44b0*/  @!P4 IMAD.X R2, RZ, RZ, R31, P0 ;  /* 0x000000ffff02c224 */ /* 0x000fec00000e061f */
[----:B------:R1:W-:Y:S01]  /*44c0*/  @!UP1 UTMALDG.3D [UR32], [UR14], desc[UR10] ;  /* 0x00000a200e0095b4 */ /* 0x0003e20008011000 */
[----:B------:R1:W-:Y:S01]  /*44d0*/  @!P4 SYNCS.ARRIVE.TRANS64.RED.A0TR RZ, [UR7+0x20], R0 ;  /* 0x00002000ffffc9a7 */ /* 0x0003e20008300407 */
[----:B------:R-:W-:Y:S01]  /*44e0*/  SYNCS.ARRIVE.TRANS64.RED.A1T0 RZ, [UR8], RZ ;  /* 0x000000ffffff79a7 */ /* 0x000fe20008100408 */
[----:B------:R-:W2:Y:S02]  /*44f0*/  SYNCS.PHASECHK.TRANS64.TRYWAIT P2, [UR7+0x48], R14 ;  /* 0x0000480eff0075a7 */ /* 0x000ea40008041107 */
[----:B-12---:R-:W-:Y:S05]  /*4500*/  @!P2 BRA `(.L_x_73) ;  /* 0x000000500074a947 */ /* 0x006fea0003800000 */
.L_x_157:
[----:B------:R-:W-:Y:S01]  /*4510*/  @!P4 R2UR UR8, R2 ;  /* 0x000000000208c2ca */ /* 0x000fe200000e0000 */
[----:B------:R-:W-:Y:S01]  /*4520*/  VOTEU.ALL UP1, P4 ;  /* 0x0000000000ff7886 */ /* 0x000fe20002020000 */
[----:B------:R-:W-:Y:S01]  /*4530*/  @!P4 R2UR UR9, R8 ;  /* 0x000000000809c2ca */ /* 0x000fe200000e0000 */
[----:B-1----:R-:W-:Y:S01]  /*4540*/  @!P4 IMAD.MOV.U32 R0, RZ, RZ, 0x2000 ;  /* 0x00002000ff00c424 */ /* 0x002fe200078e00ff */
[----:B------:R-:W-:Y:S01]  /*4550*/  UMOV UR10, 0x0 ;  /* 0x00000000000a7882 */ /* 0x000fe20000000000 */
[----:B------:R-:W-:Y:S01]  /*4560*/  UMOV UR11, 0x10000000 ;  /* 0x10000000000b7882 */ /* 0x000fe20000000000 */
[----:B------:R-:W-:Y:S02]  /*4570*/  @!UP1 UIADD3 UR26, UPT, UPT, UR34, 0x40, URZ ;  /* 0x00000040221a9890 */ /* 0x000fe4000fffe0ff */
[----:B------:R-:W-:Y:S01]  /*4580*/  @!UP1 UIADD3 UR24, UPT, UPT, UR7, 0x2400, URZ ;  /* 0x0000240007189890 */ /* 0x000fe2000fffe0ff */
[----:B------:R-:W-:Y:S01]  /*4590*/  VOTEU.ALL UP1, P4 ;  /* 0x0000000000ff7886 */ /* 0x000fe20002020000 */
[----:B------:R-:W-:Y:S01]  /*45a0*/  UMOV UR27, UR35 ;  /* 0x00000023001b7c82 */ /* 0x000fe20008000000 */
[----:B------:R-:W-:Y:S02]  /*45b0*/  UMOV UR28, UR36 ;  /* 0x00000024001c7c82 */ /* 0x000fe40008000000 */
        /* <DEDUP_REMOVED lines=12> */
.L_x_159:
[----:B------:R-:W2:Y:S01]  /*4680*/  LDC.64 R12, c[0x0][0xb18] ;  /* 0x0002c600ff0c7b82 */ /* 0x000ea20000000a00 */
[----:B------:R-:W-:Y:S01]  /*4690*/  @!P4 R2UR UR8, R2 ;  /* 0x000000000208c2ca */ /* 0x000fe200000e0000 */
[----:B------:R-:W-:Y:S01]  /*46a0*/  VOTEU.ALL UP1, P4 ;  /* 0x0000000000ff7886 */ /* 0x000fe20002020000 */
[----:B------:R-:W-:Y:S01]  /*46b0*/  @!P4 R2UR UR9, R8 ;  /* 0x000000000809c2ca */ /* 0x000fe200000e0000 */
[----:B-1----:R-:W-:Y:S01]  /*46c0*/  @!P4 IMAD.MOV.U32 R0, RZ, RZ, 0x2000 ;  /* 0x00002000ff00c424 */ /* 0x002fe200078e00ff */
[----:B------:R-:W-:Y:S03]  /*46d0*/  UMOV UR10, 0x0 ;  /* 0x00000000000a7882 */ /* 0x000fe60000000000 */
[----:B------:R-:W1:Y:S01]  /*46e0*/  @!P1 LDC R2, c[0x0][0xb0c] ;  /* 0x0002c300ff029b82 */ /* 0x000e620000000800 */
[----:B------:R-:W-:Y:S01]  /*46f0*/  @!UP1 UIADD3 UR18, UPT, UPT, UR34, 0x80, URZ ;  /* 0x0000008022129890 */ /* 0x000fe2000fffe0ff */
[----:B------:R-:W-:Y:S01]  /*4700*/  @P3 SHF.R.U32.HI R26, RZ, 0x10, R21 ;  /* 0x00000010ff1a3819 */ /* 0x000fe20000011615 */
[----:B------:R-:W-:Y:S01]  /*4710*/  @!UP1 UIADD3 UR16, UPT, UPT, UR7, 0x4400, URZ ;  /* 0x0000440007109890 */ /* 0x000fe2000fffe0ff */
[----:B------:R-:W-:Y:S01]  /*4720*/  VIADD R28, R28, 0x1 ;  /* 0x000000011c1c7836 */ /* 0x000fe20000000000 */
[----:B------:R-:W-:Y:S01]  /*4730*/  VOTEU.ALL UP1, P4 ;  /* 0x0000000000ff7886 */ /* 0x000fe20002020000 */
[----:B------:R-:W-:Y:S01]  /*4740*/  UMOV UR11, 0x10000000 ;  /* 0x10000000000b7882 */ /* 0x000fe20000000000 */
[----:B------:R-:W-:Y:S01]  /*4750*/  UMOV UR19, UR35 ;  /* 0x0000002300137c82 */ /* 0x000fe20008000000 */
[----:B------:R-:W-:Y:S01]  /*4760*/  IMAD.U32 R9, RZ, RZ, UR8 ;  /* 0x00000008ff097e24 */ /* 0x000fe2000f8e00ff */
[----:B------:R-:W-:Y:S01]  /*4770*/  UMOV UR20, UR36 ;  /* 0x0000002400147c82 */ /* 0x000fe20008000000 */
[----:B------:R-:W-:Y:S01]  /*4780*/  IMAD.U32 R8, RZ, RZ, UR9 ;  /* 0x00000009ff087e24 */ /* 0x000fe2000f8e00ff */
[----:B------:R-:W-:Y:S02]  /*4790*/  UPRMT UR8, UR37, 0x654, UR17 ;  /* 0x0000065425087896 */ /* 0x000fe40008000011 */
[----:B------:R-:W-:Y:S02]  /*47a0*/  @!P4 R2UR UR15, R9 ;  /* 0x00000000090fc2ca */ /* 0x000fe400000e0000 */
[----:B------:R-:W-:Y:S02]  /*47b0*/  @!P4 R2UR UR14, R8 ;  /* 0x00000000080ec2ca */ /* 0x000fe400000e0000 */
[----:B------:R-:W3:Y:S11]  /*47c0*/  LDC.64 R8, c[0x0][0xb10] ;  /* 0x0002c400ff087b82 */ /* 0x000ef60000000a00 */
[----:B------:R1:W-:Y:S01]  /*47d0*/  @!UP1 UTMALDG.3D [UR16], [UR14], desc[UR10] ;  /* 0x00000a100e0095b4 */ /* 0x0003e20008011000 */
[----:B------:R5:W-:Y:S01]  /*47e0*/  @!P4 SYNCS.ARRIVE.TRANS64.RED.A0TR RZ, [UR7+0x30], R0 ;  /* 0x00003000ffffc9a7 */ /* 0x000be20008300407 */
[C---:B---3--:R-:W-:Y:S01]  /*47f0*/  @!P1 IMAD.HI.U32 R8, R11.reuse, R8, RZ ;  /* 0x000000080b089227 */ /* 0x048fe200078e00ff */
[----:B--2---:R-:W-:Y:S02]  /*4800*/  @!P1 ISETP.NE.AND P0, PT, R12, 0x1, PT ;  /* 0x000000010c00980c */ /* 0x004fe40003f05270 */
[----:B-1----:R-:W-:Y:S01]  /*4810*/  @!P1 ISETP.NE.AND P2, PT, R2, 0x1, PT ;  /* 0x000000010200980c */ /* 0x002fe20003f45270 */
[----:B------:R-:W-:Y:S01]  /*4820*/  SYNCS.ARRIVE.TRANS64.RED.A1T0 RZ, [UR8], RZ ;  /* 0x000000ffffff79a7 */ /* 0x000fe20008100408 */
[C---:B------:R-:W-:Y:S01]  /*4830*/  @!P1 IMAD.HI.U32 R13, R10.reuse, R13, RZ ;  /* 0x0000000d0a0d9227 */ /* 0x040fe200078e00ff */
[----:B------:R-:W-:Y:S04]  /*4840*/  @!P1 SHF.R.U32.HI R8, RZ, R9, R8 ;  /* 0x00000009ff089219 */ /* 0x000fe80000011608 */
[----:B------:R-:W-:Y:S01]  /*4850*/  @!P1 SEL R8, R11, R8, !P2 ;  /* 0x000000080b089207 */ /* 0x000fe20005000000 */
[----:B------:R-:W1:Y:S01]  /*4860*/  SYNCS.PHASECHK.TRANS64.TRYWAIT P5, [UR7+0x58], R14 ;  /* 0x0000580eff0075a7 */ /* 0x000e6200080a1107 */
[----:B-----5:R-:W2:Y:S02]  /*4870*/  @!P1 LDC R0, c[0x0][0xb20] ;  /* 0x0002c800ff009b82 */ /* 0x020ea40000000800 */
[----:B--2---:R-:W-:Y:S04]  /*4880*/  @!P1 SHF.R.U32.HI R0, RZ, R0, R13 ;  /* 0x00000000ff009219 */ /* 0x004fe8000001160d */
[----:B------:R-:W-:Y:S05]  /*4890*/  @!P1 SEL R9, R10, R0, !P0 ;  /* 0x000000000a099207 */ /* 0x000fea0004000000 */
[----:B------:R-:W-:Y:S02]  /*48a0*/  @!P1 IMAD.IADD R0, R9, 0x1, -R8 ;  /* 0x0000000109009824 */ /* 0x000fe400078e0a08 */
[----:B------:R-:W-:Y:S02]  /*48b0*/  @!P1 IMAD.IADD R8, R8, 0x1, -R9 ;  /* 0x0000000108089824 */ /* 0x000fe400078e0a09 */
[----:B------:R-:W-:Y:S02]  /*48c0*/  @!P1 IMAD R11, R0, R2, R11 ;  /* 0x00000002000b9224 */ /* 0x000fe400078e020b */
[----:B------:R-:W-:Y:S01]  /*48d0*/  @!P1 IMAD R10, R8, R12, R10 ;  /* 0x0000000c080a9224 */ /* 0x000fe200078e020a */
[----:B-1----:R-:W-:Y:S06]  /*48e0*/  @!P5 BRA `(.L_x_75) ;  /* 0x0000004c00acd947 */ /* 0x002fec0003800000 */
.L_x_161:
[----:B------:R-:W-:Y:S01]  /*48f0*/  @!P4 IADD3 R2, P0, PT, R30, 0x580, RZ ;  /* 0x000005801e02c810 */ /* 0x000fe20007f1e0ff */
[----:B------:R-:W-:Y:S01]  /*4900*/  VOTEU.ALL UP1, P4 ;  /* 0x0000000000ff7886 */ /* 0x000fe20002020000 */
[----:B------:R-:W-:Y:S01]  /*4910*/  UMOV UR18, 0x0 ;  /* 0x0000000000127882 */ /* 0x000fe20000000000 */
[----:B------:R-:W-:Y:S01]  /*4920*/  UMOV UR19, 0x10000000 ;  /* 0x1000000000137882 */ /* 0x000fe20000000000 */
[----:B------:R-:W-:Y:S01]  /*4930*/  @!P4 R2UR UR9, R2 ;  /* 0x000000000209c2ca */ /* 0x000fe200000e0000 */
[----:B-1----:R-:W-:Y:S01]  /*4940*/  @!P4 IMAD.X R0, RZ, RZ, R31, P0 ;  /* 0x000000ffff00c224 */ /* 0x002fe200000e061f */
[----:B------:R-:W-:Y:S01]  /*4950*/  @!UP1 UIADD3 UR10, UPT, UPT, UR34, 0xc0, URZ ;  /* 0x000000c0220a9890 */ /* 0x000fe2000fffe0ff */
[----:B------:R-:W-:Y:S01]  /*4960*/  ISETP.NE.AND P0, PT, R28, 0x2, PT ;  /* 0x000000021c00780c */ /* 0x000fe20003f05270 */
[----:B------:R-:W-:Y:S01]  /*4970*/  UMOV UR11, UR35 ;  /* 0x00000023000b7c82 */ /* 0x000fe20008000000 */
[----:B------:R-:W-:Y:S01]  /*4980*/  UMOV UR12, UR36 ;  /* 0x00000024000c7c82 */ /* 0x000fe20008000000 */
[----:B------:R-:W-:Y:S01]  /*4990*/  @!P4 R2UR UR8, R0 ;  /* 0x000000000008c2ca */ /* 0x000fe200000e0000 */
[----:B------:R-:W-:Y:S01]  /*49a0*/  IMAD.IADD R14, R10, 0x1, R86 ;  /* 0x000000010a0e7824 */ /* 0x000fe200078e0256 */
[----:B------:R-:W-:Y:S01]  /*49b0*/  @P3 R2UR UR36, R26 ;  /* 0x000000001a2432ca */ /* 0x000fe200000e0000 */
[----:B------:R-:W-:Y:S01]  /*49c0*/  IMAD.IADD R15, R11, 0x1, R87 ;  /* 0x000000010b0f7824 */ /* 0x000fe200078e0257 */
[----:B------:R-:W-:Y:S02]  /*49d0*/  SEL R0, RZ, 0x1, P0 ;  /* 0x00000001ff007807 */ /* 0x000fe40000000000 */
[----:B------:R-:W-:Y:S01]  /*49e0*/  LOP3.LUT R29, R29, 0x1, RZ, 0x3c, !PT ;  /* 0x000000011d1d7812 */ /* 0x000fe200078e3cff */
[----:B------:R-:W-:Y:S01]  /*49f0*/  IMAD.U32 R8, RZ, RZ, UR9 ;  /* 0x00000009ff087e24 */ /* 0x000fe2000f8e00ff */
[----:B------:R-:W-:Y:S01]  /*4a00*/  @!UP1 UIADD3 UR9, UPT, UPT, UR7, 0x38, URZ ;  /* 0x0000003807099890 */ /* 0x000fe2000fffe0ff */
[----:B------:R-:W-:Y:S02]  /*4a10*/  LOP3.LUT R27, R27, R0, RZ, 0x3c, !PT ;  /* 0x000000001b1b7212 */ /* 0x000fe400078e3cff */
[----:B------:R-:W-:Y:S02]  /*4a20*/  SEL R28, R28, RZ, P0 ;  /* 0x000000ff1c1c7207 */ /* 0x000fe40000000000 */
[----:B------:R-:W-:Y:S01]  /*4a30*/  IMAD.U32 R9, RZ, RZ, UR8 ;  /* 0x00000008ff097e24 */ /* 0x000fe2000f8e00ff */
[----:B------:R-:W-:Y:S01]  /*4a40*/  @!P4 R2UR UR14, R8 ;  /* 0x00000000080ec2ca */ /* 0x000fe200000e0000 */
[----:B------:R-:W-:Y:S01]  /*4a50*/  @!UP1 UIADD3 UR8, UPT, UPT, UR7, 0x6400, URZ ;  /* 0x0000640007089890 */ /* 0x000fe2000fffe0ff */
[----:B------:R-:W-:Y:S02]  /*4a60*/  VOTEU.ALL UP1, P4 ;  /* 0x0000000000ff7886 */ /* 0x000fe40002020000 */
[----:B------:R-:W-:Y:S11]  /*4a70*/  @!P4 R2UR UR15, R9 ;  /* 0x00000000090fc2ca */ /* 0x000ff600000e0000 */
[----:B------:R-:W-:Y:S02]  /*4a80*/  @!UPT UIADD3 URZ, UPT, UPT, URZ, URZ, URZ ;  /* 0x000000fffffff290 */ /* 0x000fe4000fffe0ff */
[----:B------:R2:W-:Y:S01]  /*4a90*/  @!UP1 UTMALDG.3D [UR8], [UR14], desc[UR18] ;  /* 0x000012080e0095b4 */ /* 0x0005e20008011000 */
[----:B------:R2:W-:Y:S01]  /*4aa0*/  @!P4 SYNCS.ARRIVE.TRANS64.RED.A0TR RZ, [UR7+0x38], R25 ;  /* 0x00003819ffffc9a7 */ /* 0x0005e20008300407 */
[----:B------:R-:W-:Y:S01]  /*4ab0*/  UPLOP3.LUT UP1, UPT, UPT, UPT, UPT, 0x80, 0x8 ;  /* 0x000000000008789c */ /* 0x000fe20003f2f070 */
[----:B------:R-:W-:Y:S01]  /*4ac0*/  SYNCS.ARRIVE.TRANS64.RED.A1T0 RZ, [UR13], RZ ;  /* 0x000000ffffff79a7 */ /* 0x000fe2000810040d */
[----:B------:R-:W-:Y:S09]  /*4ad0*/  @P3 BRA `(.L_x_76) ;  /* 0xfffffff000a03947 */ /* 0x000ff2000383ffff */
[----:B------:R-:W-:-:S04]  /*4ae0*/  SHF.L.U32 R2, R29, 0x1f, RZ ;  /* 0x0000001f1d027819 */ /* 0x000fc800000006ff */
[----:B------:R-:W1:Y:S02]  /*4af0*/  SYNCS.PHASECHK.TRANS64.TRYWAIT P0, [UR7+0x40], R2 ;  /* 0x00004002ff0075a7 */ /* 0x000e640008001107 */
[----:B-1----:R-:W-:Y:S05]  /*4b00*/  @!P0 BRA `(.L_x_77) ;  /* 0x0000004c003c8947 */ /* 0x002fea0003800000 */
.L_x_163:
[----:B------:R-:W3:Y:S02]  /*4b10*/  SYNCS.PHASECHK.TRANS64.TRYWAIT P0, [UR7+0x48], R2 ;  /* 0x00004802ff0075a7 */ /* 0x000ee40008001107 */
[----:B---3--:R-:W-:Y:S05]  /*4b20*/  @!P0 BRA `(.L_x_78) ;  /* 0x0000004c004c8947 */ /* 0x008fea0003800000 */
.L_x_165:
[----:B------:R-:W3:Y:S02]  /*4b30*/  SYNCS.PHASECHK.TRANS64.TRYWAIT P0, [UR7+0x50], R2 ;  /* 0x00005002ff0075a7 */ /* 0x000ee40008001107 */
[----:B---3--:R-:W-:Y:S05]  /*4b40*/  @!P0 BRA `(.L_x_79) ;  /* 0x0000004c005c8947 */ /* 0x008fea0003800000 */
.L_x_167:
[----:B-1----:R-:W-:-:S07]  /*4b50*/  MOV R0, UR7 ;  /* 0x0000000700007c02 */ /* 0x002fce0008000f00 */
.L_x_80:
[----:B-1----:R-:W-:-:S04]  /*4b60*/  SHF.L.U32 R2, R29, 0x1f, RZ ;  /* 0x0000001f1d027819 */ /* 0x002fc800000006ff */
[----:B------:R1:W3:Y:S03]  /*4b70*/  SYNCS.PHASECHK.TRANS64.TRYWAIT P0, [R0+URZ+0x58], R2 ;  /* 0x00005802000075a7 */ /* 0x0002e600080011ff */
[----:B---3--:R-:W-:Y:S05]  /*4b80*/  @!P0 NANOSLEEP.SYNCS 0x989680 ;  /* 0x009896800000895d */ /* 0x008fea0003900000 */
[----:B------:R-:W3:Y:S02]  /*4b90*/  @!P0 SYNCS.PHASECHK.TRANS64 P0, [R0+URZ+0x58], R2 ;  /* 0x00005802000085a7 */ /* 0x000ee400080010ff */
[----:B--23--:R-:W-:Y:S05]  /*4ba0*/  @P0 EXIT ;  /* 0x000000000000094d */ /* 0x00cfea0003800000 */
[----:B------:R-:W-:Y:S05]  /*4bb0*/  BRA `(.L_x_80) ;  /* 0xfffffffc00e87947 */ /* 0x000fea000383ffff */
.L_x_65:
[----:B------:R-:W-:-:S06]  /*4bc0*/  UISETP.GE.AND UP1, UPT, UR8, 0x4, UPT ;  /* 0x000000040800788c */ /* 0x000fcc000bf26270 */
[----:B------:R-:W-:-:S13]  /*4bd0*/  PLOP3.LUT P0, PT, PT, PT, UP1, 0x80, 0x8 ;  /* 0x000000000008781c */ /* 0x000fda0003f0f018 */
[----:B------:R-:W-:Y:S05]  /*4be0*/  @!P0 EXIT ;  /* 0x000000000000894d */ /* 0x000fea0003800000 */
[----:B------:R-:W-:Y:S01]  /*4bf0*/  BAR.SYNC.DEFER_BLOCKING 0x6, 0xa0 ;  /* 0x0182800000007b1d */ /* 0x000fe20000010000 */
[C---:B------:R-:W-:Y:S01]  /*4c00*/  IMAD.SHL.U32 R4, R101.reuse, 0x40, RZ ;  /* 0x0000004065047824 */ /* 0x040fe200078e00ff */
[----:B------:R-:W-:Y:S01]  /*4c10*/  SHF.R.U32.HI R3, RZ, 0x1, R101 ;  /* 0x00000001ff037819 */ /* 0x000fe20000011665 */
[C---:B------:R-:W-:Y:S01]  /*4c20*/  IMAD.U32 R46, R101.reuse, 0x10000, RZ ;  /* 0x00010000652e7824 */ /* 0x040fe200078e00ff */
[C---:B------:R-:W-:Y:S01]  /*4c30*/  R2P PR, R101.reuse, 0x6 ;  /* 0x0000000665007804 */ /* 0x040fe20000000000 */
[C---:B------:R-:W-:Y:S01]  /*4c40*/  IMAD.SHL.U32 R2, R101.reuse, 0x20, RZ ;  /* 0x0000002065027824 */ /* 0x040fe200078e00ff */
[----:B------:R-:W-:Y:S02]  /*4c50*/  UMOV UR48, 0x400 ;  /* 0x0000040000307882 */ /* 0x000fe40000000000 */
[----:B------:R-:W1:Y:S01]  /*4c60*/  LDC R91, c[0x0][0x370] ;  /* 0x0000dc00ff5b7b82 */ /* 0x000e620000000800 */
[----:B------:R-:W-:Y:S01]  /*4c70*/  ULEA UR48, UR37, UR48, 0x18 ;  /* 0x0000003025307291 */ /* 0x000fe2000f8ec0ff */
[C---:B------:R-:W-:Y:S01]  /*4c80*/  LOP3.LUT R5, R4.reuse, 0x1c0, RZ, 0xc0, !PT ;  /* 0x000001c004057812 */ /* 0x040fe200078ec0ff */
[----:B------:R-:W-:Y:S01]  /*4c90*/  IMAD.SHL.U32 R92, R101, 0x8, RZ ;  /* 0x00000008655c7824 */ /* 0x000fe200078e00ff */
[----:B------:R-:W-:Y:S01]  /*4ca0*/  LOP3.LUT R4, R4, 0x200, RZ, 0xc0, !PT ;  /* 0x0000020004047812 */ /* 0x000fe200078ec0ff */
[----:B------:R-:W-:Y:S01]  /*4cb0*/  IMAD.MOV.U32 R99, RZ, RZ, 0x20 ;  /* 0x00000020ff637424 */ /* 0x000fe200078e00ff */
[----:B------:R-:W-:Y:S01]  /*4cc0*/  LOP3.LUT R3, R5, 0x8, R3, 0xf8, !PT ;  /* 0x0000000805037812 */ /* 0x000fe200078ef803 */
[----:B------:R-:W-:Y:S01]  /*4cd0*/  UIADD3 UR4, UPT, UPT, UR48, 0x400, URZ ;  /* 0x0000040030047890 */ /* 0x000fe2000fffe0ff */
[----:B------:R-:W2:Y:S01]  /*4ce0*/  LDC R42, c[0x0][0xb0c] ;  /* 0x0002c300ff2a7b82 */ /* 0x000ea20000000800 */
[----:B------:R-:W-:Y:S01]  /*4cf0*/  LOP3.LUT R46, R46, 0x600000, RZ, 0xc0, !PT ;  /* 0x006000002e2e7812 */ /* 0x000fe200078ec0ff */
[----:B------:R-:W-:Y:S01]  /*4d00*/  IMAD.MOV.U32 R98, RZ, RZ, 0x1 ;  /* 0x00000001ff627424 */ /* 0x000fe200078e00ff */
[----:B------:R-:W-:Y:S01]  /*4d10*/  LOP3.LUT R2, R4, 0xc00, R2, 0xf8, !PT ;  /* 0x00000c0004027812 */ /* 0x000fe200078ef802 */
[----:B------:R-:W-:Y:S01]  /*4d20*/  IMAD.MOV.U32 R45, RZ, RZ, RZ ;  /* 0x000000ffff2d7224 */ /* 0x000fe200078e00ff */
[----:B------:R-:W-:-:S02]  /*4d30*/  LOP3.LUT R92, R3, 0x38, R92, 0x78, !PT ;  /* 0x00000038035c7812 */ /* 0x000fc400078e785c */
[----:B------:R-:W-:Y:S02]  /*4d40*/  CS2R R96, SRZ ;  /* 0x0000000000607805 */ /* 0x000fe4000001ff00 */
[----:B------:R-:W-:Y:S01]  /*4d50*/  SEL R100, R99, 0xffffffe0, !P2 ;  /* 0xffffffe063647807 */ /* 0x000fe20005000000 */
[----:B------:R-:W4:Y:S01]  /*4d60*/  LDC R89, c[0x0][0xb20] ;  /* 0x0002c800ff597b82 */ /* 0x000f220000000800 */
[----:B------:R-:W3:Y:S01]  /*4d70*/  LDS R0, [UR48+0x120] ;  /* 0x00012030ff007984 */ /* 0x000ee20008000800 */
[----:B------:R-:W-:Y:S01]  /*4d80*/  LOP3.LUT R92, R2, R92, RZ, 0xfc, !PT ;  /* 0x0000005c025c7212 */ /* 0x000fe200078efcff */
[----:B------:R-:W-:Y:S01]  /*4d90*/  IMAD.MOV.U32 R104, RZ, RZ, RZ ;  /* 0x000000ffff687224 */ /* 0x000fe200078e00ff */
[----:B------:R-:W-:Y:S01]  /*4da0*/  LOP3.LUT R101, R101, 0x60, RZ, 0xc0, !PT ;  /* 0x0000006065657812 */ /* 0x000fe200078ec0ff */
[----:B------:R-:W-:Y:S01]  /*4db0*/  IMAD.U32 R94, RZ, RZ, UR4 ;  /* 0x00000004ff5e7e24 */ /* 0x000fe2000f8e00ff */
[----:B------:R-:W-:Y:S01]  /*4dc0*/  SEL R99, R99, 0xffffffe0, !P1 ;  /* 0xffffffe063637807 */ /* 0x000fe20004800000 */
[----:B------:R-:W1:Y:S01]  /*4dd0*/  LDCU.64 UR52, c[0x0][0x348] ;  /* 0x00006900ff3477ac */ /* 0x000e620008000a00 */
[----:B------:R-:W1:Y:S01]  /*4de0*/  LDC R41, c[0x0][0xb30] ;  /* 0x0002cc00ff297b82 */ /* 0x000e620000000800 */
[----:B------:R-:W1:Y:S01]  /*4df0*/  LDCU.64 UR38, c[0x0][0x888] ;  /* 0x00011100ff2677ac */ /* 0x000e620008000a00 */
[----:B------:R-:W1:Y:S06]  /*4e00*/  LDCU.64 UR44, c[0x0][0x890] ;  /* 0x00011200ff2c77ac */ /* 0x000e6c0008000a00 */
[----:B------:R-:W1:Y:S01]  /*4e10*/  LDC.64 R84, c[0x0][0xb10] ;  /* 0x0002c400ff547b82 */ /* 0x000e620000000a00 */
[----:B------:R-:W-:Y:S01]  /*4e20*/  UMOV UR49, URZ ;  /* 0x000000ff00317c82 */ /* 0x000fe20008000000 */
[----:B------:R-:W-:-:S06]  /*4e30*/  UMOV UR51, URZ ;  /* 0x000000ff00337c82 */ /* 0x000fcc0008000000 */
[----:B------:R-:W1:Y:S08]  /*4e40*/  LDC.64 R38, c[0x0][0xb18] ;  /* 0x0002c600ff267b82 */ /* 0x000e700000000a00 */
[----:B------:R-:W1:Y:S08]  /*4e50*/  LDC.64 R36, c[0x0][0xb28] ;  /* 0x0002ca00ff247b82 */ /* 0x000e700000000a00 */
[----:B------:R-:W1:Y:S01]  /*4e60*/  LDC.64 R82, c[0x0][0x8b0] ;  /* 0x00022c00ff527b82 */ /* 0x000e620000000a00 */
[----:B---3--:R-:W-:-:S07]  /*4e70*/  IMAD.IADD R46, R0, 0x1, R46 ;  /* 0x00000001002e7824 */ /* 0x008fce00078e022e */
[----:B------:R-:W3:Y:S08]  /*4e80*/  LDC.64 R80, c[0x0][0x8a8] ;  /* 0x00022a00ff507b82 */ /* 0x000ef00000000a00 */
[----:B--2-4-:R-:W1:Y:S02]  /*4e90*/  LDC R90, c[0x0][0x374] ;  /* 0x0000dd00ff5a7b82 */ /* 0x014e640000000800 */
.L_x_124:
[----:B------:R-:W-:Y:S02]  /*4ea0*/  LEA R0, R104, UR48, 0x3 ;  /* 0x0000003068007c11 */ /* 0x000fe4000f8e18ff */
[----:B------:R-:W-:Y:S02]  /*4eb0*/  SHF.L.U32 R2, R96, 0x1f, RZ ;  /* 0x0000001f60027819 */ /* 0x000fe400000006ff */
[----:B-1----:R-:W-:Y:S02]  /*4ec0*/  LEA R16, R104, UR48, 0x4 ;  /* 0x0000003068107c11 */ /* 0x002fe4000f8e20ff */
[----:B------:R-:W2:Y:S02]  /*4ed0*/  SYNCS.PHASECHK.TRANS64.TRYWAIT P0, [R0+URZ+0x70], R2 ;  /* 0x00007002000075a7 */ /* 0x000ea400080011ff */
[----:B--2---:R-:W-:Y:S05]  /*4ee0*/  @!P0 BRA `(.L_x_81) ;  /* 0x00000048008c8947 */ /* 0x004fea0003800000 */
.L_x_168:
[----:B------:R-:W4:Y:S01]  /*4ef0*/  LDC.64 R10, c[0x0][0xb10] ;  /* 0x0002c400ff0a7b82 */ /* 0x000f220000000a00 */
[----:B------:R-:W3:Y:S01]  /*4f00*/  LDS.128 R16, [R16+0x100] ;  /* 0x0001000010107984 */ /* 0x000ee20000000c00 */
[----:B-1----:R-:W-:Y:S01]  /*4f10*/  ISETP.NE.AND P1, PT, R41, 0x1, PT ;  /* 0x000000012900780c */ /* 0x002fe20003f25270 */
[----:B--2---:R-:W-:Y:S01]  /*4f20*/  VIADD R0, R0, 0x80 ;  /* 0x0000008000007836 */ /* 0x004fe20000000000 */
[----:B------:R-:W-:Y:S04]  /*4f30*/  ISETP.GE.AND P0, PT, R40, 0x1, PT ;  /* 0x000000012800780c */ /* 0x000fe80003f06270 */
[----:B------:R-:W1:Y:S01]  /*4f40*/  LDC.64 R8, c[0x0][0xb18] ;  /* 0x0002c600ff087b82 */ /* 0x000e620000000a00 */
[----:B------:R-:W-:Y:S01]  /*4f50*/  PRMT R0, RZ, 0x654, R0 ;  /* 0x00000654ff007816 */ /* 0x000fe20000000000 */
[----:B------:R-:W-:Y:S01]  /*4f60*/  @!PT LDS RZ, [RZ] ;  /* 0x00000000fffff984 */ /* 0x000fe20000000800 */
[----:B------:R-:W-:Y:S01]  /*4f70*/  @!PT LDS RZ, [RZ] ;  /* 0x00000000fffff984 */ /* 0x000fe20000000800 */
[----:B------:R-:W-:Y:S01]  /*4f80*/  @!PT LDS RZ, [RZ] ;  /* 0x00000000fffff984 */ /* 0x000fe20000000800 */
[----:B------:R-:W-:Y:S01]  /*4f90*/  @!PT LDS RZ, [RZ] ;  /* 0x00000000fffff984 */ /* 0x000fe20000000800 */
[----:B------:R2:W-:Y:S06]  /*4fa0*/  MEMBAR.ALL.CTA ;  /* 0x0000000000007992 */ /* 0x0005ec0000008000 */
[----:B--2---:R-:W2:Y:S01]  /*4fb0*/  FENCE.VIEW.ASYNC.S ;  /* 0x00000000000073c6 */ /* 0x004ea20000000000 */
[----:B------:R-:W1:Y:S08]  /*4fc0*/  @!P1 LDC R12, c[0x0][0xb20] ;  /* 0x0002c800ff0c9b82 */ /* 0x000e700000000800 */
[----:B------:R-:W1:Y:S01]  /*4fd0*/  @!P1 LDC R7, c[0x0][0xb0c] ;  /* 0x0002c300ff079b82 */ /* 0x000e620000000800 */
[----:B--2---:R2:W-:Y:S01]  /*4fe0*/  SYNCS.ARRIVE.TRANS64.RED.A1T0 RZ, [R0+URZ], RZ ;  /* 0x000000ff00ff79a7 */ /* 0x0045e200081004ff */
[----:B---3--:R-:W-:Y:S04]  /*4ff0*/  LOP3.LUT P4, RZ, R18, 0x1, RZ, 0xc0, !PT ;  /* 0x0000000112ff7812 */ /* 0x008fe8000788c0ff */
[----:B------:R-:W-:Y:S09]  /*5000*/  P2R R102, PR, RZ, 0x10 ;  /* 0x00000010ff667803 */ /* 0x000ff20000000000 */
[----:B------:R-:W-:Y:S02]  /*5010*/  @P4 MOV R44, R16 ;  /* 0x00000010002c4202 */ /* 0x000fe40000000f00 */
[----:B------:R-:W-:Y:S01]  /*5020*/  @P4 LOP3.LUT R43, R17, 0xffff, RZ, 0xc0, !PT ;  /* 0x0000ffff112b4812 */ /* 0x000fe200078ec0ff */
[----:B--2-4-:R-:W-:Y:S06]  /*5030*/  @!P0 BRA `(.L_x_82) ;  /* 0x0000000000a48947 */ /* 0x014fec0003800000 */
[----:B------:R-:W-:Y:S01]  /*5040*/  IMAD.HI.U32 R0, R90, R39, RZ ;  /* 0x000000275a007227 */ /* 0x000fe200078e00ff */
[----:B------:R-:W-:Y:S02]  /*5050*/  ISETP.NE.AND P0, PT, R38, 0x1, PT ;  /* 0x000000012600780c */ /* 0x000fe40003f05270 */
[----:B------:R-:W-:Y:S01]  /*5060*/  ISETP.NE.AND P2, PT, R40, 0x1, PT ;  /* 0x000000012800780c */ /* 0x000fe20003f45270 */
[----:B------:R-:W-:Y:S01]  /*5070*/  IMAD.HI.U32 R4, R91, R84, RZ ;  /* 0x000000545b047227 */ /* 0x000fe200078e00ff */
[----:B------:R-:W-:Y:S02]  /*5080*/  SHF.R.U32.HI R0, RZ, R89, R0 ;  /* 0x00000059ff007219 */ /* 0x000fe40000011600 */
[----:B------:R-:W-:Y:S01]  /*5090*/  ISETP.NE.AND P3, PT, R42, 0x1, PT ;  /* 0x000000012a00780c */ /* 0x000fe20003f65270 */
[----:B------:R-:W-:Y:S01]  /*50a0*/  IMAD.HI.U32 R6, R43, R39, RZ ;  /* 0x000000272b067227 */ /* 0x000fe200078e00ff */
[-C--:B------:R-:W-:Y:S02]  /*50b0*/  SHF.R.U32.HI R4, RZ, R85.reuse, R4 ;  /* 0x00000055ff047219 */ /* 0x080fe40000011604 */
[----:B------:R-:W-:Y:S01]  /*50c0*/  SEL R0, R90, R0, !P0 ;  /* 0x000000005a007207 */ /* 0x000fe20004000000 */
[----:B------:R-:W-:Y:S01]  /*50d0*/  IMAD.HI.U32 R5, R44, R84, RZ ;  /* 0x000000542c057227 */ /* 0x000fe200078e00ff */
[----:B------:R-:W-:Y:S03]  /*50e0*/  SEL R4, R91, R4, !P3 ;  /* 0x000000045b047207 */ /* 0x000fe60005800000 */
[-C--:B------:R-:W-:Y:S01]  /*50f0*/  IMAD.HI.U32 R3, R0, R36.reuse, RZ ;  /* 0x0000002400037227 */ /* 0x080fe200078e00ff */
[----:B------:R-:W-:Y:S03]  /*5100*/  SHF.R.U32.HI R5, RZ, R85, R5 ;  /* 0x00000055ff057219 */ /* 0x000fe60000011605 */
[----:B------:R-:W-:Y:S01]  /*5110*/  IMAD.HI.U32 R2, R4, R36, RZ ;  /* 0x0000002404027227 */ /* 0x000fe200078e00ff */
[----:B------:R-:W-:Y:S02]  /*5120*/  @P2 SHF.R.U32.HI R0, RZ, R37, R3 ;  /* 0x00000025ff002219 */ /* 0x000fe40000011603 */
[----:B------:R-:W-:Y:S02]  /*5130*/  SHF.R.U32.HI R3, RZ, R89, R6 ;  /* 0x00000059ff037219 */ /* 0x000fe40000011606 */
[----:B------:R-:W-:Y:S01]  /*5140*/  @P2 SHF.R.U32.HI R4, RZ, R37, R2 ;  /* 0x00000025ff042219 */ /* 0x000fe20000011602 */
[----:B------:R-:W-:Y:S01]  /*5150*/  IMAD R0, R40, R0, RZ ;  /* 0x0000000028007224 */ /* 0x000fe200078e02ff */
[----:B------:R-:W-:Y:S02]  /*5160*/  SEL R3, R43, R3, !P0 ;  /* 0x000000032b037207 */ /* 0x000fe40004000000 */
[----:B------:R-:W-:Y:S01]  /*5170*/  SEL R2, R44, R5, !P3 ;  /* 0x000000052c027207 */ /* 0x000fe20005800000 */
[----:B------:R-:W-:Y:S01]  /*5180*/  IMAD R5, R40, R4, RZ ;  /* 0x0000000428057224 */ /* 0x000fe200078e02ff */
[C---:B------:R-:W-:Y:S01]  /*5190*/  ISETP.GE.AND P0, PT, R3.reuse, R0, PT ;  /* 0x000000000300720c */ /* 0x040fe20003f06270 */
[C---:B------:R-:W-:Y:S03]  /*51a0*/  IMAD.HI.U32 R0, R3.reuse, R36, RZ ;  /* 0x0000002403007227 */ /* 0x040fe600078e00ff */
[C---:B------:R-:W-:Y:S02]  /*51b0*/  ISETP.GE.OR P0, PT, R2.reuse, R5, P0 ;  /* 0x000000050200720c */ /* 0x040fe40000706670 */
[----:B------:R-:W-:Y:S04]  /*51c0*/  SHF.R.U32.HI R0, RZ, R37, R0 ;  /* 0x00000025ff007219 */ /* 0x000fe80000011600 */
[C---:B------:R-:W-:Y:S05]  /*51d0*/  SEL R6, R3.reuse, R0, !P2 ;  /* 0x0000000003067207 */ /* 0x040fea0005000000 */
        /* <DEDUP_REMOVED lines=14> */
[----:B------:R-:W-:Y:S07]  /*52c0*/  IMAD R43, R3, R38, R43 ;  /* 0x00000026032b7224 */ /* 0x000fee00078e022b */
.L_x_82:
[----:B-1----:R-:W-:Y:S01]  /*52d0*/  @!P1 ISETP.NE.AND P0, PT, R8, 0x1, PT ;  /* 0x000000010800980c */ /* 0x002fe20003f05270 */
[----:B------:R-:W-:Y:S01]  /*52e0*/  @!P1 IMAD.HI.U32 R2, R43, R9, RZ ;  /* 0x000000092b029227 */ /* 0x000fe200078e00ff */
[----:B------:R-:W-:Y:S01]  /*52f0*/  R2UR UR42, R15 ;  /* 0x000000000f2a72ca */ /* 0x000fe200000e0000 */
[----:B------:R-:W-:Y:S01]  /*5300*/  BSSY.RECONVERGENT B6, `(.L_x_83) ;  /* 0x0000031000067945 */ /* 0x000fe20003800200 */
[----:B------:R-:W-:Y:S01]  /*5310*/  R2UR UR41, R14 ;  /* 0x000000000e2972ca */ /* 0x000fe200000e0000 */
[----:B------:R-:W-:Y:S01]  /*5320*/  @!P1 IMAD.HI.U32 R0, R44, R10, RZ ;  /* 0x0000000a2c009227 */ /* 0x000fe200078e00ff */
[----:B------:R-:W-:Y:S02]  /*5330*/  @!P1 SHF.R.U32.HI R2, RZ, R12, R2 ;  /* 0x0000000cff029219 */ /* 0x000fe40000011602 */
[----:B------:R-:W-:Y:S01]  /*5340*/  @!P1 ISETP.NE.AND P2, PT, R7, 0x1, PT ;  /* 0x000000010700980c */ /* 0x000fe20003f45270 */
[----:B------:R-:W-:Y:S01]  /*5350*/  VIADD R104, R104, 0x1 ;  /* 0x0000000168687836 */ /* 0x000fe20000000000 */
[----:B------:R-:W-:Y:S02]  /*5360*/  @!P1 SEL R2, R43, R2, !P0 ;  /* 0x000000022b029207 */ /* 0x000fe40004000000 */
[----:B------:R-:W-:Y:S02]  /*5370*/  @!P1 SHF.R.U32.HI R0, RZ, R11, R0 ;  /* 0x0000000bff009219 */ /* 0x000fe40000011600 */
[----:B------:R-:W-:Y:S01]  /*5380*/  LOP3.LUT P0, RZ, R94, 0x3f0, RZ, 0xc0, !PT ;  /* 0x000003f05eff7812 */ /* 0x000fe2000780c0ff */
[----:B------:R-:W-:Y:S01]  /*5390*/  USHF.L.U32 UR42, UR42, 0x6, URZ ;  /* 0x000000062a2a7899 */ /* 0x000fe200080006ff */
[----:B------:R-:W-:Y:S01]  /*53a0*/  @!P1 SEL R3, R44, R0, !P2 ;  /* 0x000000002c039207 */ /* 0x000fe20005000000 */
[----:B------:R-:W-:Y:S01]  /*53b0*/  USHF.L.U32 UR41, UR41, 0x8, URZ ;  /* 0x0000000829297899 */ /* 0x000fe200080006ff */
[----:B------:R-:W-:Y:S03]  /*53c0*/  @P4 SHF.R.U32.HI R95, RZ, 0x10, R17 ;  /* 0x00000010ff5f4819 */ /* 0x000fe60000011611 */
[----:B------:R-:W-:Y:S02]  /*53d0*/  @!P1 IMAD.IADD R0, R2, 0x1, -R3 ;  /* 0x0000000102009824 */ /* 0x000fe400078e0a03 */
[----:B------:R-:W-:Y:S02]  /*53e0*/  @!P1 IMAD.IADD R2, R3, 0x1, -R2 ;  /* 0x0000000103029824 */ /* 0x000fe400078e0a02 */
[----:B------:R-:W-:Y:S02]  /*53f0*/  @!P1 IMAD R44, R0, R7, R44 ;  /* 0x00000007002c9224 */ /* 0x000fe400078e022c */
[----:B------:R-:W-:Y:S01]  /*5400*/  @!P1 IMAD R43, R2, R8, R43 ;  /* 0x00000008022b9224 */ /* 0x000fe200078e022b */
[----:B------:R-:W-:Y:S06]  /*5410*/  @!P0 BRA `(.L_x_84) ;  /* 0x00000000007c8947 */ /* 0x000fec0003800000 */
[----:B------:R-:W1:Y:S01]  /*5420*/  LDCU.64 UR8, c[0x4][0x80] ;  /* 0x01001000ff0877ac */ /* 0x000e620008000a00 */
[----:B------:R-:W-:Y:S01]  /*5430*/  MOV R2, 0x0 ;  /* 0x0000000000027802 */ /* 0x000fe20000000f00 */
[----:B------:R-:W-:Y:S02]  /*5440*/  HFMA2 R12, -RZ, RZ, 0, 5.9604644775390625e-08 ;  /* 0x00000001ff0c7431 */ /* 0x000fe400000001ff */
[----:B------:R-:W-:Y:S01]  /*5450*/  IMAD.MOV.U32 R8, RZ, RZ, 0x70 ;  /* 0x00000070ff087424 */ /* 0x000fe200078e00ff */
[----:B------:R2:W3:Y:S01]  /*5460*/  LDC.64 R14, c[0x4][R2] ;  /* 0x01000000020e7b82 */ /* 0x0004e20000000a00 */
[----:B------:R-:W4:Y:S01]  /*5470*/  LDCU.64 UR6, c[0x4][0x88] ;  /* 0x01001100ff0677ac */ /* 0x000f220008000a00 */
[----:B------:R-:W-:Y:S01]  /*5480*/  IMAD.MOV.U32 R13, RZ, RZ, RZ ;  /* 0x000000ffff0d7224 */ /* 0x000fe200078e00ff */
[----:B------:R-:W2:Y:S01]  /*5490*/  LDCU.64 UR4, c[0x4][0x8] ;  /* 0x01000100ff0477ac */ /* 0x000ea20008000a00 */
[----:B-1----:R-:W-:Y:S01]  /*54a0*/  MOV R5, UR9 ;  /* 0x0000000900057c02 */ /* 0x002fe20008000f00 */
[----:B------:R-:W-:Y:S01]  /*54b0*/  IMAD.U32 R4, RZ, RZ, UR8 ;  /* 0x00000008ff047e24 */ /* 0x000fe2000f8e00ff */
[----:B----4-:R-:W-:Y:S01]  /*54c0*/  MOV R7, UR7 ;  /* 0x0000000700077c02 */ /* 0x010fe20008000f00 */
[----:B------:R-:W-:Y:S01]  /*54d0*/  IMAD.U32 R6, RZ, RZ, UR6 ;  /* 0x00000006ff067e24 */ /* 0x000fe2000f8e00ff */
[----:B--2---:R-:W-:Y:S01]  /*54e0*/  MOV R11, UR5 ;  /* 0x00000005000b7c02 */ /* 0x004fe20008000f00 */
[----:B------:R-:W-:Y:S02]  /*54f0*/  IMAD.U32 R10, RZ, RZ, UR4 ;  /* 0x00000004ff0a7e24 */ /* 0x000fe4000f8e00ff */
[----:B------:R-:W-:Y:S07]  /*5500*/  LEPC R20, `(.L_x_85) ;  /* 0x000000001014794e */ /* 0x000fee0000000000 */
[----:B---3-5:R-:W-:Y:S05]  /*5510*/  CALL.ABS.NOINC R14 ;  /* 0x000000000e007343 */ /* 0x028fea0003c00000 */
.L_x_85:
[----:B------:R-:W1:Y:S01]  /*5520*/  LDCU.64 UR8, c[0x4][0x80] ;  /* 0x01001000ff0877ac */ /* 0x000e620008000a00 */
[----:B------:R-:W2:Y:S01]  /*5530*/  LDC.64 R2, c[0x4][R2] ;  /* 0x0100000002027b82 */ /* 0x000ea20000000a00 */
[----:B------:R-:W-:Y:S02]  /*5540*/  HFMA2 R12, -RZ, RZ, 0, 5.9604644775390625e-08 ;  /* 0x00000001ff0c7431 */ /* 0x000fe400000001ff */
[----:B------:R-:W-:Y:S02]  /*5550*/  IMAD.MOV.U32 R8, RZ, RZ, 0x70 ;  /* 0x00000070ff087424 */ /* 0x000fe400078e00ff */
[----:B------:R-:W-:Y:S01]  /*5560*/  IMAD.MOV.U32 R13, RZ, RZ, RZ ;  /* 0x000000ffff0d7224 */ /* 0x000fe200078e00ff */
[----:B------:R-:W3:Y:S01]  /*5570*/  LDCU.64 UR6, c[0x4][0x88] ;  /* 0x01001100ff0677ac */ /* 0x000ee20008000a00 */
[----:B------:R-:W4:Y:S01]  /*5580*/  LDCU.64 UR4, c[0x4][0x8] ;  /* 0x01000100ff0477ac */ /* 0x000f220008000a00 */
[----:B-1----:R-:W-:Y:S02]  /*5590*/  MOV R4, UR8 ;  /* 0x0000000800047c02 */ /* 0x002fe40008000f00 */
[----:B------:R-:W-:Y:S02]  /*55a0*/  MOV R5, UR9 ;  /* 0x0000000900057c02 */ /* 0x000fe40008000f00 */
[----:B---3--:R-:W-:Y:S01]  /*55b0*/  MOV R7, UR7 ;  /* 0x0000000700077c02 */ /* 0x008fe20008000f00 */
[----:B------:R-:W-:Y:S01]  /*55c0*/  IMAD.U32 R6, RZ, RZ, UR6 ;  /* 0x00000006ff067e24 */ /* 0x000fe2000f8e00ff */
[----:B----4-:R-:W-:Y:S01]  /*55d0*/  MOV R11, UR5 ;  /* 0x00000005000b7c02 */ /* 0x010fe20008000f00 */
[----:B------:R-:W-:Y:S02]  /*55e0*/  IMAD.U32 R10, RZ, RZ, UR4 ;  /* 0x00000004ff0a7e24 */ /* 0x000fe4000f8e00ff */
[----:B------:R-:W-:Y:S07]  /*55f0*/  LEPC R20, `(.L_x_84) ;  /* 0x000000001014794e */ /* 0x000fee0000000000 */
[----:B--2---:R-:W-:Y:S05]  /*5600*/  CALL.ABS.NOINC R2 ;  /* 0x0000000002007343 */ /* 0x004fea0003c00000 */
.L_x_84:
[----:B------:R-:W-:Y:S05]  /*5610*/  BSYNC.RECONVERGENT B6 ;  /* 0x0000000000067941 */ /* 0x000fea0003800200 */
.L_x_83:
[----:B------:R-:W-:Y:S01]  /*5620*/  ISETP.NE.U32.AND P4, PT, R82, RZ, PT ;  /* 0x000000ff5200720c */ /* 0x000fe20003f85070 */
[----:B------:R-:W-:Y:S01]  /*5630*/  UISETP.NE.AND UP2, UPT, UR50, URZ, UPT ;  /* 0x000000ff3200728c */ /* 0x000fe2000bf45270 */
[----:B------:R-:W-:Y:S01]  /*5640*/  ISETP.NE.U32.AND P2, PT, RZ, UR38, PT ;  /* 0x00000026ff007c0c */ /* 0x000fe2000bf45070 */
[----:B------:R-:W-:Y:S01]  /*5650*/  UISETP.NE.U32.AND UP1, UPT, UR44, URZ, UPT ;  /* 0x000000ff2c00728c */ /* 0x000fe2000bf25070 */
[----:B------:R-:W-:Y:S01]  /*5660*/  ISETP.NE.AND.EX P4, PT, R83, RZ, PT, P4 ;  /* 0x000000ff5300720c */ /* 0x000fe20003f85340 */
[----:B------:R-:W-:Y:S01]  /*5670*/  UPLOP3.LUT UP0, UPT, UPT, UPT, UPT, 0x40, 0x4 ;  /* 0x000000000004789c */ /* 0x000fe20003f0e870 */
[----:B------:R-:W-:Y:S01]  /*5680*/  ISETP.NE.AND.EX P2, PT, RZ, UR39, PT, P2 ;  /* 0x00000027ff007c0c */ /* 0x000fe2000bf45320 */
[----:B------:R-:W-:Y:S01]  /*5690*/  UISETP.NE.AND.EX UP1, UPT, UR45, URZ, UPT, UP1 ;  /* 0x000000ff2d00728c */ /* 0x000fe2000bf25310 */
[----:B------:R-:W-:Y:S04]  /*56a0*/  PLOP3.LUT P1, PT, PT, PT, UP2, 0x80, 0x8 ;  /* 0x000000000008781c */ /* 0x000fe80003f2f028 */
[----:B------:R-:W-:Y:S06]  /*56b0*/  @UP2 UPLOP3.LUT UP0, UPT, UPT, UPT, UP1, 0x80, 0x8 ;  /* 0x000000000008289c */ /* 0x000fec0003f0f010 */
[----:B------:R-:W-:Y:S01]  /*56c0*/  PLOP3.LUT P0, PT, PT, PT, UP0, 0x80, 0x8 ;  /* 0x000000000008781c */ /* 0x000fe20003f0f008 */
[----:B------:R-:W-:Y:S01]  /*56d0*/  @!UPT UIADD3 URZ, UPT, UPT, URZ, URZ, URZ ;  /* 0x000000fffffff290 */ /* 0x000fe2000fffe0ff */
[----:B------:R-:W-:Y:S11]  /*56e0*/  BRA.U !UP1, `(.L_x_86) ;  /* 0x0000000109387547 */ /* 0x000ff6000b800000 */
[----:B------:R-:W-:Y:S01]  /*56f0*/  UISETP.NE.U32.AND UP0, UPT, UR38, URZ, UPT ;  /* 0x000000ff2600728c */ /* 0x000fe2000bf05070 */
[----:B------:R-:W-:Y:S02]  /*5700*/  HFMA2 R0, -RZ, RZ, 0, 5.9604644775390625e-08 ;  /* 0x00000001ff007431 */ /* 0x000fe400000001ff */
[----:B------:R-:W-:Y:S01]  /*5710*/  IMAD.MOV.U32 R88, RZ, RZ, 0x1 ;  /* 0x00000001ff587424 */ /* 0x000fe200078e00ff */
[----:B------:R-:W-:Y:S06]  /*5720*/  UISETP.NE.AND.EX UP0, UPT, UR39, URZ, UPT, UP0 ;  /* 0x000000ff2700728c */ /* 0x000fec000bf05300 */
[----:B------:R-:W-:Y:S05]  /*5730*/  PLOP3.LUT P3, PT, PT, PT, UP0, 0x80, 0x8 ;  /* 0x000000000008781c */ /* 0x000fea0003f6f008 */
[----:B------:R-:W1:Y:S01]  /*5740*/  @UP0 LDCU.64 UR6, c[0x0][0x888] ;  /* 0x00011100ff0607ac */ /* 0x000e620008000a00 */
[----:B------:R-:W-:Y:S07]  /*5750*/  @UP0 UIMAD UR4, UR36, UR44, URZ ;  /* 0x0000002c240402a4 */ /* 0x000fee000f8e02ff */
[----:B------:R-:W-:Y:S01]  /*5760*/  @!P3 PRMT R88, R0, 0x7610, R88 ;  /* 0x000076100058b816 */ /* 0x000fe20000000058 */
[----:B-1----:R-:W-:Y:S03]  /*5770*/  @UP0 UIMAD.WIDE UR6, UR4, 0x4, UR6 ;  /* 0x00000004040608a5 */ /* 0x002fe6000f8e0206 */
[----:B------:R-:W1:Y:S03]  /*5780*/  @!UP0 LDCU UR4, c[0x0][0x880] ;  /* 0x00011000ff0487ac */ /* 0x000e660008000800 */
[----:B------:R-:W-:Y:S01]  /*5790*/  IMAD.U32 R2, RZ, RZ, UR6 ;  /* 0x00000006ff027e24 */ /* 0x000fe2000f8e00ff */
[----:B------:R-:W-:Y:S05]  /*57a0*/  MOV R3, UR7 ;  /* 0x0000000700037c02 */ /* 0x000fea0008000f00 */
[----:B-----5:R2:W5:Y:S02]  /*57b0*/  @P3 LDG.E R49, desc[UR46][R2.64] ;  /* 0x0000002e02313981 */ /* 0x020564000c1e1900 */
[----:B-12---:R-:W-:Y:S02]  /*57c0*/  @!P3 IMAD.U32 R49, RZ, RZ, UR4 ;  /* 0x00000004ff31be24 */ /* 0x006fe4000f8e00ff */
.L_x_86:
[----:B------:R-:W-:Y:S05]  /*57d0*/  @!P4 BRA `(.L_x_87) ;  /* 0x000000000020c947 */ /* 0x000fea0003800000 */
[----:B------:R-:W-:Y:S04]  /*57e0*/  ISETP.NE.U32.AND P3, PT, R80, RZ, PT ;  /* 0x000000ff5000720c */ /* 0x000fe80003f65070 */
[----:B------:R-:W-:Y:S11]  /*57f0*/  ISETP.NE.AND.EX P3, PT, R81, RZ, PT, P3 ;  /* 0x000000ff5100720c */ /* 0x000ff60003f65330 */
[----:B------:R-:W-:Y:S02]  /*5800*/  @!UPT UIADD3 URZ, UPT, UPT, URZ, URZ, URZ ;  /* 0x000000fffffff290 */ /* 0x000fe4000fffe0ff */
[----:B------:R-:W1:Y:S01]  /*5810*/  @P3 LDC.64 R2, c[0x0][0x8a8] ;  /* 0x00022a00ff023b82 */ /* 0x000e620000000a00 */
[----:B------:R-:W-:Y:S04]  /*5820*/  @P3 IMAD R0, R82, UR36, RZ ;  /* 0x0000002452003c24 */ /* 0x000fe8000f8e02ff */
[----:B-1----:R-:W-:Y:S05]  /*5830*/  @P3 IMAD.WIDE R2, R0, 0x4, R2 ;  /* 0x0000000400023825 */ /* 0x002fea00078e0202 */
[----:B-----5:R1:W5:Y:S02]  /*5840*/  @P3 LDG.E R47, desc[UR46][R2.64] ;  /* 0x0000002e022f3981 */ /* 0x020364000c1e1900 */
[----:B-1----:R-:W2:Y:S02]  /*5850*/  @!P3 LDC R47, c[0x0][0x8a0] ;  /* 0x00022800ff2fbb82 */ /* 0x002ea40000000800 */
.L_x_87:
[----:B-----5:R-:W-:Y:S01]  /*5860*/  FSETP.NEU.AND P3, PT, R49, RZ, PT ;  /* 0x000000ff3100720b */ /* 0x020fe20003f6d000 */
[----:B------:R-:W-:Y:S01]  /*5870*/  IMAD.SHL.U32 R66, R92, 0x2, RZ ;  /* 0x000000025c427824 */ /* 0x000fe200078e00ff */
[----:B------:R-:W-:Y:S01]  /*5880*/  SEL R4, RZ, 0xffffffff, P2 ;  /* 0xffffffffff047807 */ /* 0x000fe20001000000 */
[----:B------:R-:W-:Y:S01]  /*5890*/  BSSY B1, `(.L_x_88) ;  /* 0x0000043000017945 */ /* 0x000fe20003800000 */
[----:B------:R-:W-:Y:S01]  /*58a0*/  @P1 LOP3.LUT P2, RZ, R88, 0xff, RZ, 0xc0, !PT ;  /* 0x000000ff58ff1812 */ /* 0x000fe2000784c0ff */
[----:B------:R-:W-:Y:S01]  /*58b0*/  VIADD R107, R66, UR48 ;  /* 0x00000030426b7c36 */ /* 0x000fe20008000000 */
[----:B------:R-:W-:Y:S01]  /*58c0*/  @P1 SEL R0, RZ, 0xffffffff, P3 ;  /* 0xffffffffff001807 */ /* 0x000fe20001800000 */
[----:B------:R-:W-:Y:S01]  /*58d0*/  IMAD.MOV.U32 R67, RZ, RZ, 0x1 ;  /* 0x00000001ff437424 */ /* 0x000fe200078e00ff */
[----:B------:R-:W-:Y:S01]  /*58e0*/  LOP3.LUT R98, R98, 0x1, RZ, 0x3c, !PT ;  /* 0x0000000162627812 */ /* 0x000fe200078e3cff */
[----:B------:R-:W-:Y:S01]  /*58f0*/  IMAD.MOV.U32 R65, RZ, RZ, RZ ;  /* 0x000000ffff417224 */ /* 0x000fe200078e00ff */
[----:B------:R-:W-:Y:S02]  /*5900*/  @P0 SEL R0, R4, R0, !P2 ;  /* 0x0000000004000207 */ /* 0x000fe40005000000 */
[----:B------:R-:W-:Y:S02]  /*5910*/  CS2R R78, SRZ ;  /* 0x00000000004e7805 */ /* 0x000fe4000001ff00 */
[----:B------:R-:W-:Y:S02]  /*5920*/  LEA R64, R45, UR48, 0x3 ;  /* 0x000000302d407c11 */ /* 0x000fe4000f8e18ff */
[----:B------:R-:W-:Y:S02]  /*5930*/  CS2R R76, SRZ ;  /* 0x00000000004c7805 */ /* 0x000fe4000001ff00 */
[----:B------:R-:W-:Y:S02]  /*5940*/  @P1 LOP3.LUT R0, R0, 0x1, RZ, 0xc0, !PT ;  /* 0x0000000100001812 */ /* 0x000fe400078ec0ff */
[----:B------:R-:W-:Y:S02]  /*5950*/  CS2R R70, SRZ ;  /* 0x0000000000467805 */ /* 0x000fe4000001ff00 */
[----:B------:R-:W-:Y:S02]  /*5960*/  SHF.L.U32 R2, R97, 0x1f, RZ ;  /* 0x0000001f61027819 */ /* 0x000fe400000006ff */
[----:B------:R-:W-:Y:S02]  /*5970*/  CS2R R68, SRZ ;  /* 0x0000000000447805 */ /* 0x000fe4000001ff00 */
[----:B------:R-:W-:Y:S02]  /*5980*/  ISETP.NE.U32.OR P6, PT, R0, 0x1, !P1 ;  /* 0x000000010000780c */ /* 0x000fe40004fc5470 */
[----:B------:R-:W-:Y:S02]  /*5990*/  CS2R R62, SRZ ;  /* 0x00000000003e7805 */ /* 0x000fe4000001ff00 */
[----:B------:R-:W-:Y:S02]  /*59a0*/  PLOP3.LUT P2, PT, PT, PT, UP1, 0x80, 0x8 ;  /* 0x000000000008781c */ /* 0x000fe40003f4f018 */
[----:B------:R-:W-:Y:S02]  /*59b0*/  CS2R R60, SRZ ;  /* 0x00000000003c7805 */ /* 0x000fe4000001ff00 */
[----:B------:R-:W-:Y:S02]  /*59c0*/  LEA.HI R48, R45, R45, RZ, 0x1 ;  /* 0x0000002d2d307211 */ /* 0x000fe400078f08ff */
[----:B------:R-:W-:Y:S02]  /*59d0*/  CS2R R58, SRZ ;  /* 0x00000000003a7805 */ /* 0x000fe4000001ff00 */
[----:B------:R-:W-:Y:S02]  /*59e0*/  LOP3.LUT P4, R103, R88, 0xff, RZ, 0xc0, !PT ;  /* 0x000000ff58677812 */ /* 0x000fe4000788c0ff */
[----:B------:R-:W-:Y:S02]  /*59f0*/  CS2R R56, SRZ ;  /* 0x0000000000387805 */ /* 0x000fe4000001ff00 */
[----:B------:R-:W-:Y:S01]  /*5a00*/  SEL R3, RZ, 0xffffffff, P3 ;  /* 0xffffffffff037807 */ /* 0x000fe20001800000 */
[----:B------:R-:W-:Y:S01]  /*5a10*/  VIADD R108, R107, 0x400 ;  /* 0x000004006b6c7836 */ /* 0x000fe20000000000 */
[----:B------:R-:W-:Y:S01]  /*5a20*/  P2R R105, PR, RZ, 0x40 ;  /* 0x00000040ff697803 */ /* 0x000fe20000000000 */
[----:B------:R-:W-:Y:S01]  /*5a30*/  IMAD.IADD R106, R99, 0x1, R107 ;  /* 0x00000001636a7824 */ /* 0x000fe200078e026b */
[----:B------:R-:W-:Y:S02]  /*5a40*/  @P6 SHF.L.U32 R0, R98, 0x1f, RZ ;  /* 0x0000001f62006819 */ /* 0x000fe400000006ff */
[----:B------:R-:W-:Y:S02]  /*5a50*/  @P2 SEL R3, R4, R3, !P4 ;  /* 0x0000000304032207 */ /* 0x000fe40006000000 */
[----:B------:R1:W3:Y:S02]  /*5a60*/  @P6 SYNCS.PHASECHK.TRANS64.TRYWAIT P1, [UR48+0x20], R0 ;  /* 0x00002000ff0065a7 */ /* 0x0002e40008021130 */
[----:B------:R-:W-:Y:S04]  /*5a70*/  LOP3.LUT R3, R3, 0x1, RZ, 0xc0, !PT ;  /* 0x0000000103037812 */ /* 0x000fe800078ec0ff */
[----:B------:R-:W-:Y:S04]  /*5a80*/  ISETP.NE.U32.AND P5, PT, R3, 0x1, PT ;  /* 0x000000010300780c */ /* 0x000fe80003fa5070 */
[----:B------:R-:W-:Y:S01]  /*5a90*/  P2R R72, PR, RZ, 0x20 ;  /* 0x00000020ff487803 */ /* 0x000fe20000000000 */
[----:B------:R4:W2:Y:S01]  /*5aa0*/  SYNCS.PHASECHK.TRANS64.TRYWAIT P0, [R64+URZ+0x90], R2 ;  /* 0x00009002400075a7 */ /* 0x0008a200080011ff */
[C---:B-1----:R-:W-:Y:S01]  /*5ab0*/  IMAD.SHL.U32 R0, R48.reuse, 0x80, RZ ;  /* 0x0000008030007824 */ /* 0x042fe200078e00ff */
[----:B------:R-:W-:Y:S04]  /*5ac0*/  LOP3.LUT R48, R48, 0xffe, RZ, 0xc0, !PT ;  /* 0x00000ffe30307812 */ /* 0x000fe800078ec0ff */
[----:B------:R-:W-:Y:S01]  /*5ad0*/  LOP3.LUT R0, R0, 0xffffff00, RZ, 0xc0, !PT ;  /* 0xffffff0000007812 */ /* 0x000fe200078ec0ff */
[----:B------:R-:W-:Y:S04]  /*5ae0*/  IMAD.IADD R48, R45, 0x1, -R48 ;  /* 0x000000012d307824 */ /* 0x000fe800078e0a30 */
[----:B------:R-:W-:Y:S04]  /*5af0*/  IMAD.IADD R0, R46, 0x1, R0 ;  /* 0x000000012e007824 */ /* 0x000fe800078e0200 */
[----:B------:R-:W-:Y:S01]  /*5b00*/  IMAD R48, R48, 0x100000, R0 ;  /* 0x0010000030307824 */ /* 0x000fe200078e0200 */
[----:B---3--:R-:W-:Y:S01]  /*5b10*/  @P6 SEL R67, RZ, 0x1, !P1 ;  /* 0x00000001ff436807 */ /* 0x008fe20004800000 */
[----:B----4-:R-:W-:Y:S06]  /*5b20*/  @!P6 BRA `(.L_x_89) ;  /* 0x000000000064e947 */ /* 0x010fec0003800000 */
[----:B------:R-:W-:Y:S01]  /*5b30*/  @P5 IMAD R5, R100, 0x2, R108 ;  /* 0x0000000264055824 */ /* 0x000fe200078e026c */
[----:B------:R-:W-:Y:S01]  /*5b40*/  ISETP.NE.AND P1, PT, R67, RZ, PT ;  /* 0x000000ff4300720c */ /* 0x000fe20003f25270 */
[----:B------:R-:W-:Y:S01]  /*5b50*/  IMAD.MOV.U32 R78, RZ, RZ, RZ ;  /* 0x000000ffff4e7224 */ /* 0x000fe200078e00ff */
[----:B------:R-:W-:Y:S01]  /*5b60*/  BSSY B0, `(.L_x_90) ;  /* 0x000000d000007945 */ /* 0x000fe20003800000 */
[----:B------:R-:W-:Y:S01]  /*5b70*/  @P5 IMAD.IADD R4, R99, 0x1, R5 ;  /* 0x0000000163045824 */ /* 0x000fe200078e0205 */
[----:B------:R-:W-:Y:S02]  /*5b80*/  CS2R R70, SRZ ;  /* 0x0000000000467805 */ /* 0x000fe4000001ff00 */
[----:B------:R-:W-:Y:S02]  /*5b90*/  CS2R R68, SRZ ;  /* 0x0000000000447805 */ /* 0x000fe4000001ff00 */
[----:B------:R-:W-:Y:S02]  /*5ba0*/  CS2R R76, SRZ ;  /* 0x00000000004c7805 */ /* 0x000fe4000001ff00 */
[----:B------:R-:W-:Y:S02]  /*5bb0*/  CS2R R58, SRZ ;  /* 0x00000000003a7805 */ /* 0x000fe4000001ff00 */
[----:B------:R-:W-:Y:S02]  /*5bc0*/  CS2R R56, SRZ ;  /* 0x0000000000387805 */ /* 0x000fe4000001ff00 */
[----:B------:R-:W-:Y:S02]  /*5bd0*/  CS2R R62, SRZ ;  /* 0x00000000003e7805 */ /* 0x000fe4000001ff00 */
[----:B------:R-:W-:Y:S01]  /*5be0*/  CS2R R60, SRZ ;  /* 0x00000000003c7805 */ /* 0x000fe2000001ff00 */
[----:B------:R-:W-:Y:S06]  /*5bf0*/  @P1 BRA `(.L_x_91) ;  /* 0x00000000000c1947 */ /* 0x000fec0003800000 */
[----:B------:R-:W-:Y:S04]  /*5c00*/  SHF.L.U32 R3, R98, 0x1f, RZ ;  /* 0x0000001f62037819 */ /* 0x000fe800000006ff */
[----:B------:R-:W1:Y:S02]  /*5c10*/  SYNCS.PHASECHK.TRANS64.TRYWAIT P1, [UR48+0x20], R3 ;  /* 0x00002003ff0075a7 */ /* 0x000e640008021130 */
[----:B-1----:R-:W-:Y:S05]  /*5c20*/  @!P1 BRA `(.L_x_92) ;  /* 0x0000003c00509947 */ /* 0x002fea0003800000 */
.L_x_91:
[----:B------:R-:W-:Y:S05]  /*5c30*/  BSYNC B0 ;  /* 0x0000000000007941 */ /* 0x000fea0003800000 */
.L_x_90:
[----:B------:R-:W-:Y:S01]  /*5c40*/  ISETP.NE.AND P1, PT, R72, RZ, PT ;  /* 0x000000ff4800720c */ /* 0x000fe20003f25270 */
[----:B------:R-:W-:Y:S11]  /*5c50*/  HFMA2 R65, -RZ, RZ, 0, 5.9604644775390625e-08 ;  /* 0x00000001ff417431 */ /* 0x000ff600000001ff */
[----:B------:R-:W-:Y:S01]  /*5c60*/  @!UPT UIADD3 URZ, UPT, UPT, URZ, URZ, URZ ;  /* 0x000000fffffff290 */ /* 0x000fe2000fffe0ff */
[----:B------:R-:W-:Y:S05]  /*5c70*/  @P1 WARPSYNC.ALL ;  /* 0x0000000000001948 */ /* 0x000fea0003800000 */
[----:B------:R3:W4:Y:S04]  /*5c80*/  @P1 LDSM.16.M88.4 R68, [R5] ;  /* 0x000000000544183b */ /* 0x0007280000000200 */
[----:B------:R3:W1:Y:S04]  /*5c90*/  @P1 LDSM.16.M88.4 R76, [R4] ;  /* 0x00000000044c183b */ /* 0x0006680000000200 */
[----:B------:R3:W1:Y:S04]  /*5ca0*/  @P1 LDSM.16.M88.4 R56, [R66+UR48+0x400] ;  /* 0x000400304238183b */ /* 0x0006680008000200 */
[----:B------:R3:W1:Y:S02]  /*5cb0*/  @P1 LDSM.16.M88.4 R60, [R106+0x400] ;  /* 0x000400006a3c183b */ /* 0x0006640000000200 */
.L_x_89:
[----:B------:R-:W-:Y:S05]  /*5cc0*/  BSYNC B1 ;  /* 0x0000000000017941 */ /* 0x000fea0003800000 */
.L_x_88:
[----:B-1----:R-:W-:Y:S04]  /*5cd0*/  SHF.R.U32.HI R0, RZ, 0x15, R48 ;  /* 0x00000015ff007819 */ /* 0x002fe80000011630 */
[----:B------:R-:W-:Y:S01]  /*5ce0*/  LOP3.LUT P1, RZ, R0, 0x3, R93, 0x48, !PT ;  /* 0x0000000300ff7812 */ /* 0x000fe2000782485d */
[----:B------:R-:W-:Y:S01]  /*5cf0*/  @!UPT UIADD3 URZ, UPT, UPT, URZ, URZ, URZ ;  /* 0x000000fffffff290 */ /* 0x000fe2000fffe0ff */
[----:B--2---:R-:W-:Y:S11]  /*5d00*/  @P0 BRA `(.L_x_93) ;  /* 0x0000000000080947 */ /* 0x004ff60003800000 */
[----:B------:R-:W1:Y:S02]  /*5d10*/  SYNCS.PHASECHK.TRANS64.TRYWAIT P0, [R64+URZ+0x90], R2 ;  /* 0x00009002400075a7 */ /* 0x000e6400080011ff */
[----:B-1----:R-:W-:Y:S05]  /*5d20*/  @!P0 BRA `(.L_x_94) ;  /* 0x0000003c00288947 */ /* 0x002fea0003800000 */
.L_x_93:
[----:B------:R-:W-:Y:S05]  /*5d30*/  @!P1 BRA `(.L_x_95) ;  /* 0x0000000000409947 */ /* 0x000fea0003800000 */
[----:B------:R-:W3:Y:S01]  /*5d40*/  LDCU.64 UR8, c[0x4][0x70] ;  /* 0x01000e00ff0877ac */ /* 0x000ee20008000a00 */
[----:B------:R-:W-:Y:S01]  /*5d50*/  MOV R3, 0x0 ;  /* 0x0000000000037802 */ /* 0x000fe20000000f00 */
[----:B------:R-:W-:Y:S02]  /*5d60*/  HFMA2 R12, -RZ, RZ, 0, 5.9604644775390625e-08 ;  /* 0x00000001ff0c7431 */ /* 0x000fe400000001ff */
[----:B------:R-:W-:Y:S02]  /*5d70*/  IMAD.MOV.U32 R8, RZ, RZ, 0x192 ;  /* 0x00000192ff087424 */ /* 0x000fe400078e00ff */
[----:B------:R-:W-:Y:S01]  /*5d80*/  IMAD.MOV.U32 R13, RZ, RZ, RZ ;  /* 0x000000ffff0d7224 */ /* 0x000fe200078e00ff */
[----:B------:R-:W2:Y:S01]  /*5d90*/  LDCU.64 UR6, c[0x4][0x78] ;  /* 0x01000f00ff0677ac */ /* 0x000ea20008000a00 */
[----:B-1----:R-:W1:Y:S01]  /*5da0*/  LDC.64 R2, c[0x4][R3] ;  /* 0x0100000003027b82 */ /* 0x002e620000000a00 */
[----:B------:R-:W5:Y:S01]  /*5db0*/  LDCU.64 UR4, c[0x4][0x10] ;  /* 0x01000200ff0477ac */ /* 0x000f620008000a00 */
[----:B---3--:R-:W-:Y:S01]  /*5dc0*/  MOV R5, UR9 ;  /* 0x0000000900057c02 */ /* 0x008fe20008000f00 */
[----:B------:R-:W-:Y:S01]  /*5dd0*/  IMAD.U32 R4, RZ, RZ, UR8 ;  /* 0x00000008ff047e24 */ /* 0x000fe2000f8e00ff */
[----:B--2---:R-:W-:Y:S01]  /*5de0*/  MOV R7, UR7 ;  /* 0x0000000700077c02 */ /* 0x004fe20008000f00 */
[----:B------:R-:W-:Y:S01]  /*5df0*/  IMAD.U32 R6, RZ, RZ, UR6 ;  /* 0x00000006ff067e24 */ /* 0x000fe2000f8e00ff */
[----:B-----5:R-:W-:Y:S01]  /*5e00*/  MOV R11, UR5 ;  /* 0x00000005000b7c02 */ /* 0x020fe20008000f00 */
[----:B------:R-:W-:Y:S02]  /*5e10*/  IMAD.U32 R10, RZ, RZ, UR4 ;  /* 0x00000004ff0a7e24 */ /* 0x000fe4000f8e00ff */
[----:B------:R-:W-:Y:S07]  /*5e20*/  LEPC R20, `(.L_x_95) ;  /* 0x000000001014794e */ /* 0x000fee0000000000 */
[----:B-1--4-:R-:W-:Y:S05]  /*5e30*/  CALL.ABS.NOINC R2 ;  /* 0x0000000002007343 */ /* 0x012fea0003c00000 */
.L_x_95:
[----:B------:R-:W-:Y:S05]  /*5e40*/  WARPSYNC.ALL ;  /* 0x0000000000007948 */ /* 0x000fea0003800000 */
[----:B------:R-:W-:Y:S01]  /*5e50*/  R2UR UR4, R48 ;  /* 0x00000000300472ca */ /* 0x000fe200000e0000 */
[--C-:B------:R-:W-:Y:S01]  /*5e60*/  HADD2.F32 R50, -RZ, R56.reuse.H0_H0 ;  /* 0x20000038ff327230 */ /* 0x100fe20000004100 */
[----:B------:R-:W-:Y:S01]  /*5e70*/  SHF.L.U32 R73, R100, 0x1, RZ ;  /* 0x0000000164497819 */ /* 0x000fe200000006ff */
[----:B------:R-:W-:Y:S01]  /*5e80*/  HADD2.F32 R51, -RZ, R56.H1_H1 ;  /* 0x30000038ff337230 */ /* 0x000fe20000004100 */
[----:B------:R-:W-:Y:S01]  /*5e90*/  ISETP.NE.AND P0, PT, R101, RZ, PT ;  /* 0x000000ff6500720c */ /* 0x000fe20003f05270 */
[--C-:B------:R-:W-:Y:S01]  /*5ea0*/  HADD2.F32 R52, -RZ, R57.reuse.H0_H0 ;  /* 0x20000039ff347230 */ /* 0x100fe20000004100 */
[----:B------:R-:W-:Y:S01]  /*5eb0*/  IADD3 R108, PT, PT, R108, R73, RZ ;  /* 0x000000496c6c7210 */ /* 0x000fe20007ffe0ff */
[----:B------:R-:W-:Y:S03]  /*5ec0*/  BSSY.RECONVERGENT B0, `(.L_x_96) ;  /* 0x0000086000007945 */ /* 0x000fe60003800200 */
[----:B------:R-:W-:Y:S03]  /*5ed0*/  IADD3 R109, PT, PT, R99, R108, RZ ;  /* 0x0000006c636d7210 */ /* 0x000fe60007ffe0ff */
[----:B---3--:R-:W2:Y:S02]  /*5ee0*/  LDTM.16dp256bit.x8 R4, tmem[UR4] ;  /* 0x00000004000479ee */ /* 0x008ea400081a0000 */
[C---:B--2---:R-:W-:Y:S01]  /*5ef0*/  FMUL R0, R47.reuse, R4 ;  /* 0x000000042f007220 */ /* 0x044fe20000400000 */
[C---:B-1----:R-:W-:Y:S01]  /*5f00*/  FMUL R2, R47.reuse, R5 ;  /* 0x000000052f027220 */ /* 0x042fe20000400000 */
[C---:B------:R-:W-:Y:S01]  /*5f10*/  FMUL R4, R47.reuse, R8 ;  /* 0x000000082f047220 */ /* 0x040fe20000400000 */
[----:B------:R-:W-:Y:S01]  /*5f20*/  FMUL R3, R47, R6 ;  /* 0x000000062f037220 */ /* 0x000fe20000400000 */
[C---:B------:R-:W-:Y:S01]  /*5f30*/  FFMA R0, R49.reuse, R50, R0 ;  /* 0x0000003231007223 */ /* 0x040fe20000000000 */
[----:B------:R-:W-:Y:S01]  /*5f40*/  FFMA R2, R49, R51, R2 ;  /* 0x0000003331027223 */ /* 0x000fe20000000002 */
[C---:B------:R-:W-:Y:S01]  /*5f50*/  FMUL R5, R47.reuse, R9 ;  /* 0x000000092f057220 */ /* 0x040fe20000400000 */
        /* <DEDUP_REMOVED lines=16> */
[----:B------:R-:W-:Y:S02]  /*6060*/  HADD2.F32 R32, -RZ, R57.H1_H1 ;  /* 0x30000039ff207230 */ /* 0x000fe40000004100 */
[C---:B------:R-:W-:Y:S01]  /*6070*/  FMUL R26, R47.reuse, R30 ;  /* 0x0000001e2f1a7220 */ /* 0x040fe20000400000 */
[----:B------:R-:W-:Y:S01]  /*6080*/  FMUL R29, R47, R33 ;  /* 0x000000212f1d7220 */ /* 0x000fe20000400000 */
[--C-:B------:R-:W-:Y:S02]  /*6090*/  HADD2.F32 R33, -RZ, R58.reuse.H0_H0 ;  /* 0x2000003aff217230 */ /* 0x100fe40000004100 */
[----:B------:R-:W-:Y:S01]  /*60a0*/  FFMA R3, R49, R52, R3 ;  /* 0x0000003431037223 */ /* 0x000fe20000000003 */
[C---:B------:R-:W-:Y:S01]  /*60b0*/  FMUL R7, R47.reuse, R7 ;  /* 0x000000072f077220 */ /* 0x040fe20000400000 */
[----:B------:R-:W-:Y:S01]  /*60c0*/  FMUL R30, R47, R34 ;  /* 0x000000222f1e7220 */ /* 0x000fe20000400000 */
[----:B------:R-:W-:Y:S01]  /*60d0*/  HADD2.F32 R34, -RZ, R58.H1_H1 ;  /* 0x3000003aff227230 */ /* 0x000fe20000004100 */
[----:B------:R-:W-:Y:S01]  /*60e0*/  F2FP.F16.F32.PACK_AB R52, R2, R0 ;  /* 0x000000000234723e */ /* 0x000fe200000000ff */
[--C-:B------:R-:W-:Y:S02]  /*60f0*/  HADD2.F32 R0, -RZ, R59.reuse.H0_H0 ;  /* 0x2000003bff007230 */ /* 0x100fe40000004100 */
[C---:B------:R-:W-:Y:S01]  /*6100*/  FFMA R7, R49.reuse, R32, R7 ;  /* 0x0000002031077223 */ /* 0x040fe20000000007 */
[----:B------:R-:W-:Y:S02]  /*6110*/  HADD2.F32 R2, -RZ, R59.H1_H1 ;  /* 0x3000003bff027230 */ /* 0x000fe40000004100 */
[C---:B------:R-:W-:Y:S01]  /*6120*/  FFMA R4, R49.reuse, R33, R4 ;  /* 0x0000002131047223 */ /* 0x040fe20000000004 */
[C---:B------:R-:W-:Y:S01]  /*6130*/  FFMA R5, R49.reuse, R34, R5 ;  /* 0x0000002231057223 */ /* 0x040fe20000000005 */
[----:B------:R-:W-:Y:S01]  /*6140*/  FFMA R6, R49, R0, R6 ;  /* 0x0000000031067223 */ /* 0x000fe20000000006 */
[--C-:B------:R-:W-:Y:S02]  /*6150*/  HADD2.F32 R0, -RZ, R60.reuse.H0_H0 ;  /* 0x2000003cff007230 */ /* 0x100fe40000004100 */
[----:B------:R-:W-:Y:S01]  /*6160*/  FMUL R11, R47, R11 ;  /* 0x0000000b2f0b7220 */ /* 0x000fe20000400000 */
[----:B------:R-:W-:Y:S01]  /*6170*/  F2FP.F16.F32.PACK_AB R53, R7, R3 ;  /* 0x000000030735723e */ /* 0x000fe200000000ff */
[--C-:B------:R-:W-:Y:S02]  /*6180*/  HADD2.F32 R3, -RZ, R61.reuse.H0_H0 ;  /* 0x2000003dff037230 */ /* 0x100fe40000004100 */
[----:B------:R-:W-:Y:S01]  /*6190*/  FMUL R15, R47, R15 ;  /* 0x0000000f2f0f7220 */ /* 0x000fe20000400000 */
[C---:B------:R-:W-:Y:S01]  /*61a0*/  FFMA R11, R49.reuse, R2, R11 ;  /* 0x00000002310b7223 */ /* 0x040fe2000000000b */
[----:B------:R-:W-:Y:S02]  /*61b0*/  HADD2.F32 R2, -RZ, R60.H1_H1 ;  /* 0x3000003cff027230 */ /* 0x000fe40000004100 */
[----:B------:R-:W-:Y:S01]  /*61c0*/  FFMA R8, R49, R0, R8 ;  /* 0x0000000031087223 */ /* 0x000fe20000000008 */
[----:B------:R-:W-:Y:S02]  /*61d0*/  HADD2.F32 R0, -RZ, R61.H1_H1 ;  /* 0x3000003dff007230 */ /* 0x000fe40000004100 */
[C---:B------:R-:W-:Y:S01]  /*61e0*/  FMUL R19, R47.reuse, R19 ;  /* 0x000000132f137220 */ /* 0x040fe20000400000 */
[----:B------:R-:W-:Y:S01]  /*61f0*/  FMUL R23, R47, R23 ;  /* 0x000000172f177220 */ /* 0x000fe20000400000 */
[C---:B------:R-:W-:Y:S01]  /*6200*/  FFMA R9, R49.reuse, R2, R9 ;  /* 0x0000000231097223 */ /* 0x040fe20000000009 */
[--C-:B------:R-:W-:Y:S02]  /*6210*/  HADD2.F32 R2, -RZ, R62.reuse.H0_H0 ;  /* 0x2000003eff027230 */ /* 0x100fe40000004100 */
[C---:B------:R-:W-:Y:S01]  /*6220*/  FFMA R10, R49.reuse, R3, R10 ;  /* 0x00000003310a7223 */ /* 0x040fe2000000000a */
[--C-:B------:R-:W-:Y:S02]  /*6230*/  HADD2.F32 R3, -RZ, R63.reuse.H0_H0 ;  /* 0x2000003fff037230 */ /* 0x100fe40000004100 */
[C---:B------:R-:W-:Y:S01]  /*6240*/  FFMA R15, R49.reuse, R0, R15 ;  /* 0x00000000310f7223 */ /* 0x040fe2000000000f */
[----:B------:R-:W-:Y:S02]  /*6250*/  HADD2.F32 R0, -RZ, R62.H1_H1 ;  /* 0x3000003eff007230 */ /* 0x000fe40000004100 */
[----:B------:R-:W-:Y:S01]  /*6260*/  FFMA R12, R49, R2, R12 ;  /* 0x00000002310c7223 */ /* 0x000fe2000000000c */
[--C-:B----4-:R-:W-:Y:S02]  /*6270*/  HADD2.F32 R2, -RZ, R68.reuse.H0_H0 ;  /* 0x20000044ff027230 */ /* 0x110fe40000004100 */
[C---:B------:R-:W-:Y:S01]  /*6280*/  FMUL R27, R47.reuse, R27 ;  /* 0x0000001b2f1b7220 */ /* 0x040fe20000400000 */
[----:B------:R-:W-:Y:S01]  /*6290*/  FMUL R31, R47, R31 ;  /* 0x0000001f2f1f7220 */ /* 0x000fe20000400000 */
[C---:B------:R-:W-:Y:S01]  /*62a0*/  FFMA R13, R49.reuse, R0, R13 ;  /* 0x00000000310d7223 */ /* 0x040fe2000000000d */
[----:B------:R-:W-:Y:S02]  /*62b0*/  HADD2.F32 R0, -RZ, R63.H1_H1 ;  /* 0x3000003fff007230 */ /* 0x000fe40000004100 */
[----:B------:R-:W-:Y:S01]  /*62c0*/  FFMA R14, R49, R3, R14 ;  /* 0x00000003310e7223 */ /* 0x000fe2000000000e */
[----:B------:R-:W-:Y:S01]  /*62d0*/  HADD2.F32 R3, -RZ, R68.H1_H1 ;  /* 0x30000044ff037230 */ /* 0x000fe20000004100 */
[----:B------:R-:W-:Y:S01]  /*62e0*/  F2FP.F16.F32.PACK_AB R54, R5, R4 ;  /* 0x000000040536723e */ /* 0x000fe200000000ff */
[----:B------:R-:W-:Y:S02]  /*62f0*/  HADD2.F32 R4, -RZ, R79.H0_H0 ;  /* 0x2000004fff047230 */ /* 0x000fe40000004100 */
[C---:B------:R-:W-:Y:S01]  /*6300*/  FFMA R19, R49.reuse, R0, R19 ;  /* 0x0000000031137223 */ /* 0x040fe20000000013 */
[--C-:B------:R-:W-:Y:S02]  /*6310*/  HADD2.F32 R0, -RZ, R69.reuse.H0_H0 ;  /* 0x20000045ff007230 */ /* 0x100fe40000004100 */
[C---:B------:R-:W-:Y:S01]  /*6320*/  FFMA R16, R49.reuse, R2, R16 ;  /* 0x0000000231107223 */ /* 0x040fe20000000010 */
[----:B------:R-:W-:Y:S01]  /*6330*/  FFMA R17, R49, R3, R17 ;  /* 0x0000000331117223 */ /* 0x000fe20000000011 */
[----:B------:R-:W-:Y:S01]  /*6340*/  HADD2.F32 R2, -RZ, R69.H1_H1 ;  /* 0x30000045ff027230 */ /* 0x000fe20000004100 */
[----:B------:R-:W-:Y:S01]  /*6350*/  F2FP.F16.F32.PACK_AB R55, R11, R6 ;  /* 0x000000060b37723e */ /* 0x000fe200000000ff */
[----:B------:R-:W-:Y:S01]  /*6360*/  FFMA R18, R49, R0, R18 ;  /* 0x0000000031127223 */ /* 0x000fe20000000012 */
[--C-:B------:R-:W-:Y:S01]  /*6370*/  HADD2.F32 R0, -RZ, R70.reuse.H0_H0 ;  /* 0x20000046ff007230 */ /* 0x100fe20000004100 */
[----:B------:R-:W-:Y:S01]  /*6380*/  F2FP.F16.F32.PACK_AB R8, R9, R8 ;  /* 0x000000080908723e */ /* 0x000fe200000000ff */
[C---:B------:R-:W-:Y:S01]  /*6390*/  FFMA R23, R49.reuse, R2, R23 ;  /* 0x0000000231177223 */ /* 0x040fe20000000017 */
[----:B------:R1:W-:Y:S01]  /*63a0*/  STSM.16.M88.4 [R107+0x400], R52 ;  /* 0x000400346b007844 */ /* 0x0003e20000000200 */
[----:B------:R-:W-:Y:S02]  /*63b0*/  HADD2.F32 R2, -RZ, R70.H1_H1 ;  /* 0x30000046ff027230 */ /* 0x000fe40000004100 */
[----:B------:R-:W-:Y:S01]  /*63c0*/  FFMA R20, R49, R0, R20 ;  /* 0x0000000031147223 */ /* 0x000fe20000000014 */
[--C-:B------:R-:W-:Y:S01]  /*63d0*/  HADD2.F32 R3, -RZ, R71.reuse.H0_H0 ;  /* 0x20000047ff037230 */ /* 0x100fe20000004100 */
[----:B------:R-:W-:Y:S01]  /*63e0*/  F2FP.F16.F32.PACK_AB R9, R15, R10 ;  /* 0x0000000a0f09723e */ /* 0x000fe200000000ff */
[----:B------:R-:W-:Y:S02]  /*63f0*/  HADD2.F32 R0, -RZ, R71.H1_H1 ;  /* 0x30000047ff007230 */ /* 0x000fe40000004100 */
[C---:B------:R-:W-:Y:S01]  /*6400*/  FFMA R21, R49.reuse, R2, R21 ;  /* 0x0000000231157223 */ /* 0x040fe20000000015 */
[--C-:B------:R-:W-:Y:S02]  /*6410*/  HADD2.F32 R2, -RZ, R76.reuse.H0_H0 ;  /* 0x2000004cff027230 */ /* 0x100fe40000004100 */
[C---:B------:R-:W-:Y:S01]  /*6420*/  FFMA R22, R49.reuse, R3, R22 ;  /* 0x0000000331167223 */ /* 0x040fe20000000016 */
[--C-:B------:R-:W-:Y:S02]  /*6430*/  HADD2.F32 R3, -RZ, R77.reuse.H0_H0 ;  /* 0x2000004dff037230 */ /* 0x100fe40000004100 */
[C---:B------:R-:W-:Y:S01]  /*6440*/  FFMA R27, R49.reuse, R0, R27 ;  /* 0x00000000311b7223 */ /* 0x040fe2000000001b */
[----:B------:R-:W-:Y:S02]  /*6450*/  HADD2.F32 R0, -RZ, R76.H1_H1 ;  /* 0x3000004cff007230 */ /* 0x000fe40000004100 */
[----:B------:R-:W-:Y:S01]  /*6460*/  FFMA R24, R49, R2, R24 ;  /* 0x0000000231187223 */ /* 0x000fe20000000018 */
[--C-:B------:R-:W-:Y:S02]  /*6470*/  HADD2.F32 R2, -RZ, R78.reuse.H0_H0 ;  /* 0x2000004eff027230 */ /* 0x100fe40000004100 */
[----:B------:R-:W-:Y:S01]  /*6480*/  FMUL R35, R47, R35 ;  /* 0x000000232f237220 */ /* 0x000fe20000400000 */
[----:B------:R-:W-:Y:S01]  /*6490*/  F2FP.F16.F32.PACK_AB R10, R13, R12 ;  /* 0x0000000c0d0a723e */ /* 0x000fe200000000ff */
[C---:B------:R-:W-:Y:S01]  /*64a0*/  FFMA R25, R49.reuse, R0, R25 ;  /* 0x0000000031197223 */ /* 0x040fe20000000019 */
[----:B------:R-:W-:Y:S02]  /*64b0*/  HADD2.F32 R0, -RZ, R77.H1_H1 ;  /* 0x3000004dff007230 */ /* 0x000fe40000004100 */
[----:B------:R-:W-:Y:S01]  /*64c0*/  FFMA R26, R49, R3, R26 ;  /* 0x00000003311a7223 */ /* 0x000fe2000000001a */
[----:B------:R-:W-:Y:S01]  /*64d0*/  HADD2.F32 R3, -RZ, R78.H1_H1 ;  /* 0x3000004eff037230 */ /* 0x000fe20000004100 */
[----:B------:R-:W-:Y:S01]  /*64e0*/  F2FP.F16.F32.PACK_AB R11, R19, R14 ;  /* 0x0000000e130b723e */ /* 0x000fe200000000ff */
[C---:B------:R-:W-:Y:S01]  /*64f0*/  FFMA R31, R49.reuse, R0, R31 ;  /* 0x00000000311f7223 */ /* 0x040fe2000000001f */
[----:B------:R-:W-:Y:S02]  /*6500*/  HADD2.F32 R0, -RZ, R79.H1_H1 ;  /* 0x3000004fff007230 */ /* 0x000fe40000004100 */
[C---:B------:R-:W-:Y:S01]  /*6510*/  FFMA R28, R49.reuse, R2, R28 ;  /* 0x00000002311c7223 */ /* 0x040fe2000000001c */
[----:B------:R1:W-:Y:S01]  /*6520*/  STSM.16.M88.4 [R106+0x400], R8 ;  /* 0x000400086a007844 */ /* 0x0003e20000000200 */
[----:B------:R-:W-:Y:S01]  /*6530*/  FFMA R29, R49, R3, R29 ;  /* 0x00000003311d7223 */ /* 0x000fe2000000001d */
[----:B------:R-:W-:Y:S01]  /*6540*/  F2FP.F16.F32.PACK_AB R16, R17, R16 ;  /* 0x000000101110723e */ /* 0x000fe200000000ff */
[----:B------:R-:W-:Y:S01]  /*6550*/  FFMA R30, R49, R4, R30 ;  /* 0x00000004311e7223 */ /* 0x000fe2000000001e */
[----:B------:R-:W-:Y:S01]  /*6560*/  F2FP.F16.F32.PACK_AB R17, R23, R18 ;  /* 0x000000121711723e */ /* 0x000fe200000000ff */
[----:B------:R-:W-:Y:S01]  /*6570*/  FFMA R35, R49, R0, R35 ;  /* 0x0000000031237223 */ /* 0x000fe20000000023 */
[----:B------:R-:W-:Y:S02]  /*6580*/  F2FP.F16.F32.PACK_AB R18, R21, R20 ;  /* 0x000000141512723e */ /* 0x000fe400000000ff */
[----:B------:R-:W-:Y:S02]  /*6590*/  F2FP.F16.F32.PACK_AB R19, R27, R22 ;  /* 0x000000161b13723e */ /* 0x000fe400000000ff */
[----:B------:R-:W-:Y:S02]  /*65a0*/  F2FP.F16.F32.PACK_AB R24, R25, R24 ;  /* 0x000000181918723e */ /* 0x000fe400000000ff */
[----:B------:R-:W-:Y:S01]  /*65b0*/  F2FP.F16.F32.PACK_AB R25, R31, R26 ;  /* 0x0000001a1f19723e */ /* 0x000fe200000000ff */
[----:B------:R1:W-:Y:S01]  /*65c0*/  STSM.16.M88.4 [R108], R16 ;  /* 0x000000106c007844 */ /* 0x0003e20000000200 */
[----:B------:R-:W-:Y:S02]  /*65d0*/  F2FP.F16.F32.PACK_AB R26, R29, R28 ;  /* 0x0000001c1d1a723e */ /* 0x000fe400000000ff */
[----:B------:R-:W-:Y:S05]  /*65e0*/  F2FP.F16.F32.PACK_AB R27, R35, R30 ;  /* 0x0000001e231b723e */ /* 0x000fea00000000ff */
[----:B------:R1:W-:Y:S01]  /*65f0*/  STSM.16.M88.4 [R109], R24 ;  /* 0x000000186d007844 */ /* 0x0003e20000000200 */
[----:B------:R-:W-:Y:S01]  /*6600*/  @!PT LDS RZ, [RZ] ;  /* 0x00000000fffff984 */ /* 0x000fe20000000800 */
[----:B------:R-:W-:Y:S01]  /*6610*/  @!PT LDS RZ, [RZ] ;  /* 0x00000000fffff984 */ /* 0x000fe20000000800 */
[----:B------:R-:W-:Y:S01]  /*6620*/  @!PT LDS RZ, [RZ] ;  /* 0x00000000fffff984 */ /* 0x000fe20000000800 */
[----:B------:R-:W-:Y:S01]  /*6630*/  @!PT LDS RZ, [RZ] ;  /* 0x00000000fffff984 */ /* 0x000fe20000000800 */
[----:B------:R2:W-:Y:S07]  /*6640*/  MEMBAR.ALL.CTA ;  /* 0x0000000000007992 */ /* 0x0005ee0000008000 */
[----:B--2---:R-:W2:Y:S02]  /*6650*/  FENCE.VIEW.ASYNC.S ;  /* 0x00000000000073c6 */ /* 0x004ea40000000000 */
[----:B--2---:R-:W-:Y:S06]  /*6660*/  BAR.SYNC.DEFER_BLOCKING 0x1, 0x80 ;  /* 0x0042000000007b1d */ /* 0x004fec0000010000 */
[----:B------:R-:W-:Y:S05]  /*6670*/  @P0 BRA `(.L_x_97) ;  /* 0x0000000000280947 */ /* 0x000fea0003800000 */
[----:B------:R-:W-:Y:S02]  /*6680*/  UIADD3 UR4, UPT, UPT, UR48, 0x400, URZ ;  /* 0x0000040030047890 */ /* 0x000fe4000fffe0ff */
[----:B------:R-:W-:Y:S01]  /*6690*/  UIADD3 UR6, UP0, UPT, UR52, 0x680, URZ ;  /* 0x0000068034067890 */ /* 0x000fe2000ff1e0ff */
[----:B------:R-:W-:Y:S03]  /*66a0*/  UMOV UR43, UR36 ;  /* 0x00000024002b7c82 */ /* 0x000fe60008000000 */
[----:B------:R-:W-:Y:S01]  /*66b0*/  MOV R94, UR4 ;  /* 0x00000004005e7c02 */ /* 0x000fe20008000f00 */
[----:B------:R-:W-:Y:S03]  /*66c0*/  UIADD3.X UR7, UPT, UPT, URZ, UR53, URZ, UP0, !UPT ;  /* 0x00000035ff077290 */ /* 0x000fe600087fe4ff */
[----:B------:R-:W-:Y:S11]  /*66d0*/  R2UR UR40, R94 ;  /* 0x000000005e2872ca */ /* 0x000ff600000e0000 */
[----:B------:R-:W-:Y:S02]  /*66e0*/  @!UPT UIADD3 URZ, UPT, UPT, URZ, URZ, URZ ;  /* 0x000000fffffff290 */ /* 0x000fe4000fffe0ff */
[----:B------:R2:W-:Y:S01]  /*66f0*/  UTMASTG.3D [UR40], [UR6] ;  /* 0x00000028060073b5 */ /* 0x0005e20008010000 */
[----:B------:R0:W-:Y:S01]  /*6700*/  UTMACMDFLUSH ;  /* 0x00000000000079b7 */ /* 0x0001e20000000000 */
[----:B--2---:R-:W-:Y:S04]  /*6710*/  DEPBAR.LE SB0, 0x1 ;  /* 0x000080400000791a */ /* 0x004fe80000000000 */
.L_x_97:
[----:B------:R-:W-:Y:S05]  /*6720*/  BSYNC.RECONVERGENT B0 ;  /* 0x0000000000007941 */ /* 0x000fea0003800200 */
.L_x_96:
[----:B------:R-:W-:Y:S01]  /*6730*/  BAR.SYNC.DEFER_BLOCKING 0x1, 0x80 ;  /* 0x0042000000007b1d */ /* 0x000fe20000010000 */
[----:B------:R-:W-:Y:S01]  /*6740*/  ISETP.NE.AND P1, PT, R105, RZ, PT ;  /* 0x000000ff6900720c */ /* 0x000fe20003f25270 */
[----:B------:R-:W-:Y:S01]  /*6750*/  UISETP.NE.AND UP0, UPT, UR49, URZ, UPT ;  /* 0x000000ff3100728c */ /* 0x000fe2000bf05270 */
[----:B------:R-:W-:Y:S11]  /*6760*/  LEA R2, R65, UR48, 0x3 ;  /* 0x0000003041027c11 */ /* 0x000ff6000f8e18ff */
[----:B------:R-:W-:Y:S01]  /*6770*/  @P1 SHF.L.U32 R3, R98, 0x1f, RZ ;  /* 0x0000001f62031819 */ /* 0x000fe200000006ff */
[----:B------:R-:W-:Y:S06]  /*6780*/  BRA.U !UP0, `(.L_x_98) ;  /* 0x0000000108247547 */ /* 0x000fec000b800000 */
[----:B------:R-:W-:Y:S01]  /*6790*/  IMAD.U32 R4, RZ, RZ, UR51 ;  /* 0x00000033ff047e24 */ /* 0x000fe2000f8e00ff */
[----:B------:R-:W-:Y:S01]  /*67a0*/  MOV R0, UR37 ;  /* 0x0000002500007c02 */ /* 0x000fe20008000f00 */
[----:B------:R-:W-:Y:S03]  /*67b0*/  UIADD3 UR51, UPT, UPT, UR51, 0x1, URZ ;  /* 0x0000000133337890 */ /* 0x000fe6000fffe0ff */
[----:B------:R-:W-:Y:S01]  /*67c0*/  @P1 LEA R4, R4, UR48, 0x3 ;  /* 0x0000003004041c11 */ /* 0x000fe2000f8e18ff */
[----:B------:R-:W-:Y:S04]  /*67d0*/  UISETP.NE.AND UP0, UPT, UR51, 0x4, UPT ;  /* 0x000000043300788c */ /* 0x000fe8000bf05270 */
[----:B------:R-:W-:Y:S01]  /*67e0*/  @P1 VIADD R4, R4, 0x40 ;  /* 0x0000004004041836 */ /* 0x000fe20000000000 */
[----:B------:R-:W-:Y:S04]  /*67f0*/  USEL UR51, UR51, URZ, UP0 ;  /* 0x000000ff33337287 */ /* 0x000fe80008000000 */
[----:B------:R-:W-:Y:S04]  /*6800*/  @P1 PRMT R0, R0, 0x654, R4 ;  /* 0x0000065400001816 */ /* 0x000fe80000000004 */
[----:B------:R2:W-:Y:S04]  /*6810*/  @P1 SYNCS.ARRIVE.TRANS64.RED.A1T0 RZ, [R0+URZ], RZ ;  /* 0x000000ff00ff19a7 */ /* 0x0005e800081004ff */
.L_x_98:
[----:B------:R-:W3:Y:S01]  /*6820*/  @P1 SYNCS.PHASECHK.TRANS64.TRYWAIT P0, [R2+URZ+0x20], R3 ;  /* 0x00002003020015a7 */ /* 0x000ee200080011ff */
[----:B------:R-:W-:Y:S01]  /*6830*/  BSSY B1, `(.L_x_99) ;  /* 0x0000017000017945 */ /* 0x000fe20003800000 */
[----:B---3--:R-:W-:Y:S03]  /*6840*/  @P1 SEL R67, RZ, 0x1, !P0 ;  /* 0x00000001ff431807 */ /* 0x008fe60004000000 */
[----:B------:R-:W-:Y:S05]  /*6850*/  @!P1 BRA `(.L_x_100) ;  /* 0x0000000000509947 */ /* 0x000fea0003800000 */
[----:B------:R-:W-:Y:S01]  /*6860*/  ISETP.NE.AND P1, PT, R72, RZ, PT ;  /* 0x000000ff4800720c */ /* 0x000fe20003f25270 */
[----:B------:R-:W-:Y:S01]  /*6870*/  BSSY B0, `(.L_x_101) ;  /* 0x000000a000007945 */ /* 0x000fe20003800000 */
[----:B------:R-:W-:Y:S11]  /*6880*/  ISETP.NE.AND P0, PT, R67, RZ, PT ;  /* 0x000000ff4300720c */ /* 0x000ff60003f05270 */
[----:B------:R-:W-:Y:S04]  /*6890*/  @P1 IMAD R5, R65, 0x2000, R66 ;  /* 0x0000200041051824 */ /* 0x000fe800078e0242 */
[----:B------:R-:W-:Y:S05]  /*68a0*/  @P1 VIADD R4, R5, UR48 ;  /* 0x0000003005041c36 */ /* 0x000fea0008000000 */
[----:B------:R-:W-:Y:S01]  /*68b0*/  @P1 IADD3 R3, PT, PT, R73, R4, RZ ;  /* 0x0000000449031210 */ /* 0x000fe20007ffe0ff */
[----:B------:R-:W-:Y:S01]  /*68c0*/  @P1 IMAD.IADD R4, R99, 0x1, R4 ;  /* 0x0000000163041824 */ /* 0x000fe200078e0204 */
[----:B------:R-:W-:Y:S06]  /*68d0*/  @P0 BRA `(.L_x_102) ;  /* 0x00000000000c0947 */ /* 0x000fec0003800000 */
[----:B--2---:R-:W-:Y:S04]  /*68e0*/  SHF.L.U32 R0, R98, 0x1f, RZ ;  /* 0x0000001f62007819 */ /* 0x004fe800000006ff */
[----:B------:R-:W2:Y:S02]  /*68f0*/  SYNCS.PHASECHK.TRANS64.TRYWAIT P0, [R2+URZ+0x20], R0 ;  /* 0x00002000020075a7 */ /* 0x000ea400080011ff */
[----:B--2---:R-:W-:Y:S05]  /*6900*/  @!P0 BRA `(.L_x_103) ;  /* 0x0000003000448947 */ /* 0x004fea0003800000 */
.L_x_102:
[----:B------:R-:W-:Y:S05]  /*6910*/  BSYNC B0 ;  /* 0x0000000000007941 */ /* 0x000fea0003800000 */
.L_x_101:
[----:B------:R-:W-:Y:S02]  /*6920*/  ISETP.NE.AND P0, PT, R72, RZ, PT ;  /* 0x000000ff4800720c */ /* 0x000fe40003f05270 */
[----:B------:R-:W-:Y:S11]  /*6930*/  IADD3 R65, PT, PT, R65, 0x1, RZ ;  /* 0x0000000141417810 */ /* 0x000ff60007ffe0ff */
[----:B--2---:R-:W-:Y:S01]  /*6940*/  @P0 IMAD.IADD R0, R99, 0x1, R3 ;  /* 0x0000000163000824 */ /* 0x004fe200078e0203 */
[----:B------:R-:W-:Y:S05]  /*6950*/  @P0 WARPSYNC.ALL ;  /* 0x0000000000000948 */ /* 0x000fea0003800000 */
[----:B------:R3:W4:Y:S04]  /*6960*/  @P0 LDSM.16.M88.4 R56, [R5+UR48+0x400] ;  /* 0x000400300538083b */ /* 0x0007280008000200 */
[----:B------:R3:W2:Y:S04]  /*6970*/  @P0 LDSM.16.M88.4 R60, [R4+0x400] ;  /* 0x00040000043c083b */ /* 0x0006a80000000200 */
[----:B------:R3:W1:Y:S04]  /*6980*/  @P0 LDSM.16.M88.4 R68, [R3+0x400] ;  /* 0x000400000344083b */ /* 0x0006680000000200 */
[----:B------:R3:W1:Y:S02]  /*6990*/  @P0 LDSM.16.M88.4 R76, [R0+0x400] ;  /* 0x00040000004c083b */ /* 0x0006640000000200 */
.L_x_100:
[----:B------:R-:W-:Y:S05]  /*69a0*/  BSYNC B1 ;  /* 0x0000000000017941 */ /* 0x000fea0003800000 */
.L_x_99:
[----:B--23--:R-:W-:Y:S05]  /*69b0*/  VIADD R0, R48, 0x40 ;  /* 0x0000004030007836 */ /* 0x00cfea0000000000 */
[----:B------:R-:W-:Y:S04]  /*69c0*/  SHF.R.U32.HI R0, RZ, 0x15, R0 ;  /* 0x00000015ff007819 */ /* 0x000fe80000011600 */
[----:B------:R-:W-:Y:S11]  /*69d0*/  LOP3.LUT P0, RZ, R0, 0x3, R93, 0x48, !PT ;  /* 0x0000000300ff7812 */ /* 0x000ff6000780485d */
[----:B------:R-:W-:Y:S02]  /*69e0*/  @!UPT UIADD3 URZ, UPT, UPT, URZ, URZ, URZ ;  /* 0x000000fffffff290 */ /* 0x000fe4000fffe0ff */
[----:B------:R-:W-:Y:S05]  /*69f0*/  @!P0 BRA `(.L_x_104) ;  /* 0x0000000000408947 */ /* 0x000fea0003800000 */
[----:B------:R-:W2:Y:S01]  /*6a00*/  LDCU.64 UR8, c[0x4][0x70] ;  /* 0x01000e00ff0877ac */ /* 0x000ea20008000a00 */
[----:B------:R-:W-:Y:S01]  /*6a10*/  MOV R3, 0x0 ;  /* 0x0000000000037802 */ /* 0x000fe20000000f00 */
[----:B------:R-:W-:Y:S02]  /*6a20*/  HFMA2 R12, -RZ, RZ, 0, 5.9604644775390625e-08 ;  /* 0x00000001ff0c7431 */ /* 0x000fe400000001ff */
[----:B-1----:R-:W-:Y:S02]  /*6a30*/  IMAD.MOV.U32 R8, RZ, RZ, 0x192 ;  /* 0x00000192ff087424 */ /* 0x002fe400078e00ff */
[----:B------:R-:W-:Y:S01]  /*6a40*/  IMAD.MOV.U32 R13, RZ, RZ, RZ ;  /* 0x000000ffff0d7224 */ /* 0x000fe200078e00ff */
[----:B------:R-:W1:Y:S01]  /*6a50*/  LDCU.64 UR6, c[0x4][0x78] ;  /* 0x01000f00ff0677ac */ /* 0x000e620008000a00 */
[----:B------:R-:W3:Y:S01]  /*6a60*/  LDC.64 R2, c[0x4][R3] ;  /* 0x0100000003027b82 */ /* 0x000ee20000000a00 */
[----:B------:R-:W5:Y:S01]  /*6a70*/  LDCU.64 UR4, c[0x4][0x10] ;  /* 0x01000200ff0477ac */ /* 0x000f620008000a00 */
[----:B--2---:R-:W-:Y:S01]  /*6a80*/  MOV R5, UR9 ;  /* 0x0000000900057c02 */ /* 0x004fe20008000f00 */
[----:B------:R-:W-:Y:S01]  /*6a90*/  IMAD.U32 R4, RZ, RZ, UR8 ;  /* 0x00000008ff047e24 */ /* 0x000fe2000f8e00ff */
[----:B-1----:R-:W-:Y:S01]  /*6aa0*/  MOV R7, UR7 ;  /* 0x0000000700077c02 */ /* 0x002fe20008000f00 */
[----:B------:R-:W-:Y:S01]  /*6ab0*/  IMAD.U32 R6, RZ, RZ, UR6 ;  /* 0x00000006ff067e24 */ /* 0x000fe2000f8e00ff */
[----:B-----5:R-:W-:Y:S01]  /*6ac0*/  MOV R11, UR5 ;  /* 0x00000005000b7c02 */ /* 0x020fe20008000f00 */
[----:B------:R-:W-:Y:S02]  /*6ad0*/  IMAD.U32 R10, RZ, RZ, UR4 ;  /* 0x00000004ff0a7e24 */ /* 0x000fe4000f8e00ff */
[----:B------:R-:W-:Y:S07]  /*6ae0*/  LEPC R20, `(.L_x_104) ;  /* 0x000000001014794e */ /* 0x000fee0000000000 */
[----:B---34-:R-:W-:Y:S05]  /*6af0*/  CALL.ABS.NOINC R2 ;  /* 0x0000000002007343 */ /* 0x018fea0003c00000 */
.L_x_104:
[----:B------:R-:W-:Y:S05]  /*6b00*/  WARPSYNC.ALL ;  /* 0x0000000000007948 */ /* 0x000fea0003800000 */
[----:B------:R-:W-:Y:S01]  /*6b10*/  R2UR UR4, R48 ;  /* 0x00000000300472ca */ /* 0x000fe200000e0000 */
[--C-:B----4-:R-:W-:Y:S01]  /*6b20*/  HADD2.F32 R3, -RZ, R56.reuse.H0_H0 ;  /* 0x20000038ff037230 */ /* 0x110fe20000004100 */
[----:B------:R-:W-:Y:S01]  /*6b30*/  ISETP.NE.AND P6, PT, R105, RZ, PT ;  /* 0x000000ff6900720c */ /* 0x000fe20003fc5270 */
[--C-:B------:R-:W-:Y:S01]  /*6b40*/  HADD2.F32 R51, -RZ, R57.reuse.H1_H1 ;  /* 0x30000039ff337230 */ /* 0x100fe20000004100 */
[----:B------:R-:W-:Y:S01]  /*6b50*/  MOV R50, UR51 ;  /* 0x0000003300327c02 */ /* 0x000fe20008000f00 */
[----:B------:R-:W-:Y:S01]  /*6b60*/  BSSY.RECONVERGENT B0, `(.L_x_105) ;  /* 0x000008c000007945 */ /* 0x000fe20003800200 */
[----:B------:R-:W-:Y:S02]  /*6b70*/  MOV R74, UR37 ;  /* 0x00000025004a7c02 */ /* 0x000fe40008000f00 */
[----:B------:R-:W-:Y:S05]  /*6b80*/  ISETP.NE.AND P0, PT, R101, RZ, PT ;  /* 0x000000ff6500720c */ /* 0x000fea0003f05270 */
[----:B-1----:R-:W1:Y:S02]  /*6b90*/  LDTM.16dp256bit.x8 R4, tmem[UR4+0x40] ;  /* 0x00004004000479ee */ /* 0x002e6400081a0000 */
[----:B------:R-:W-:Y:S04]  /*6ba0*/  @P6 LEA R50, R50, UR48, 0x3 ;  /* 0x0000003032326c11 */ /* 0x000fe8000f8e18ff */
[----:B------:R-:W-:Y:S04]  /*6bb0*/  @P6 IADD3 R50, PT, PT, R50, 0x40, RZ ;  /* 0x0000004032326810 */ /* 0x000fe80007ffe0ff */
[----:B------:R-:W-:Y:S01]  /*6bc0*/  @P6 PRMT R74, R74, 0x654, R50 ;  /* 0x000006544a4a6816 */ /* 0x000fe20000000032 */
[----:B------:R-:W-:Y:S02]  /*6bd0*/  HADD2.F32 R50, -RZ, R57.H0_H0 ;  /* 0x20000039ff327230 */ /* 0x000fe40000004100 */
[C---:B-1----:R-:W-:Y:S01]  /*6be0*/  FMUL R0, R47.reuse, R4 ;  /* 0x000000042f007220 */ /* 0x042fe20000400000 */
[----:B------:R-:W-:Y:S02]  /*6bf0*/  HADD2.F32 R4, -RZ, R56.H1_H1 ;  /* 0x30000038ff047230 */ /* 0x000fe40000004100 */
[C---:B------:R-:W-:Y:S01]  /*6c00*/  FMUL R2, R47.reuse, R5 ;  /* 0x000000052f027220 */ /* 0x040fe20000400000 */
[----:B------:R-:W-:Y:S01]  /*6c10*/  FMUL R7, R47, R7 ;  /* 0x000000072f077220 */ /* 0x000fe20000400000 */
[----:B------:R-:W-:Y:S01]  /*6c20*/  FFMA R0, R49, R3, R0 ;  /* 0x0000000331007223 */ /* 0x000fe20000000000 */
[----:B------:R-:W-:Y:S01]  /*6c30*/  FMUL R3, R47, R6 ;  /* 0x000000062f037220 */ /* 0x000fe20000400000 */
[----:B------:R-:W-:Y:S01]  /*6c40*/  FFMA R2, R49, R4, R2 ;  /* 0x0000000431027223 */ /* 0x000fe20000000002 */
[C---:B------:R-:W-:Y:S01]  /*6c50*/  FMUL R4, R47.reuse, R8 ;  /* 0x000000082f047220 */ /* 0x040fe20000400000 */
[----:B------:R-:W-:Y:S01]  /*6c60*/  FMUL R8, R47, R12 ;  /* 0x0000000c2f087220 */ /* 0x000fe20000400000 */
[----:B------:R-:W-:Y:S01]  /*6c70*/  FFMA R3, R49, R50, R3 ;  /* 0x0000003231037223 */ /* 0x000fe20000000003 */
[C---:B------:R-:W-:Y:S01]  /*6c80*/  FMUL R12, R47.reuse, R16 ;  /* 0x000000102f0c7220 */ /* 0x040fe20000400000 */
[C---:B------:R-:W-:Y:S01]  /*6c90*/  FMUL R16, R47.reuse, R20 ;  /* 0x000000142f107220 */ /* 0x040fe20000400000 */
[C---:B------:R-:W-:Y:S01]  /*6ca0*/  FMUL R20, R47.reuse, R24 ;  /* 0x000000182f147220 */ /* 0x040fe20000400000 */
[C---:B------:R-:W-:Y:S01]  /*6cb0*/  FMUL R24, R47.reuse, R28 ;  /* 0x0000001c2f187220 */ /* 0x040fe20000400000 */
[C---:B------:R-:W-:Y:S01]  /*6cc0*/  FMUL R28, R47.reuse, R32 ;  /* 0x000000202f1c7220 */ /* 0x040fe20000400000 */
[--C-:B------:R-:W-:Y:S01]  /*6cd0*/  HADD2.F32 R32, -RZ, R58.reuse.H0_H0 ;  /* 0x2000003aff207230 */ /* 0x100fe20000004100 */
[----:B------:R-:W-:Y:S01]  /*6ce0*/  F2FP.F16.F32.PACK_AB R52, R2, R0 ;  /* 0x000000000234723e */ /* 0x000fe200000000ff */
[----:B------:R-:W-:Y:S02]  /*6cf0*/  HADD2.F32 R0, -RZ, R58.H1_H1 ;  /* 0x3000003aff007230 */ /* 0x000fe40000004100 */
[----:B------:R-:W-:Y:S01]  /*6d00*/  FMUL R5, R47, R9 ;  /* 0x000000092f057220 */ /* 0x000fe20000400000 */
[--C-:B------:R-:W-:Y:S02]  /*6d10*/  HADD2.F32 R2, -RZ, R59.reuse.H0_H0 ;  /* 0x2000003bff027230 */ /* 0x100fe40000004100 */
[C---:B------:R-:W-:Y:S01]  /*6d20*/  FFMA R7, R49.reuse, R51, R7 ;  /* 0x0000003331077223 */ /* 0x040fe20000000007 */
[C---:B------:R-:W-:Y:S01]  /*6d30*/  FFMA R4, R49.reuse, R32, R4 ;  /* 0x0000002031047223 */ /* 0x040fe20000000004 */
[----:B------:R-:W-:Y:S02]  /*6d40*/  HADD2.F32 R32, -RZ, R59.H1_H1 ;  /* 0x3000003bff207230 */ /* 0x000fe40000004100 */
[----:B------:R-:W-:Y:S01]  /*6d50*/  FFMA R5, R49, R0, R5 ;  /* 0x0000000031057223 */ /* 0x000fe20000000005 */
[--C-:B------:R-:W-:Y:S01]  /*6d60*/  HADD2.F32 R0, -RZ, R60.reuse.H0_H0 ;  /* 0x2000003cff007230 */ /* 0x100fe20000004100 */
[----:B------:R-:W-:Y:S01]  /*6d70*/  F2FP.F16.F32.PACK_AB R53, R7, R3 ;  /* 0x000000030735723e */ /* 0x000fe200000000ff */
[----:B------:R-:W-:Y:S01]  /*6d80*/  FMUL R6, R47, R10 ;  /* 0x0000000a2f067220 */ /* 0x000fe20000400000 */
[----:B------:R-:W-:Y:S01]  /*6d90*/  HADD2.F32 R3, -RZ, R61.H0_H0 ;  /* 0x2000003dff037230 */ /* 0x000fe20000004100 */
[----:B------:R-:W-:Y:S01]  /*6da0*/  F2FP.F16.F32.PACK_AB R54, R5, R4 ;  /* 0x000000040536723e */ /* 0x000fe200000000ff */
[----:B------:R-:W-:Y:S01]  /*6db0*/  FMUL R11, R47, R11 ;  /* 0x0000000b2f0b7220 */ /* 0x000fe20000400000 */
[----:B------:R-:W-:Y:S01]  /*6dc0*/  FFMA R6, R49, R2, R6 ;  /* 0x0000000231067223 */ /* 0x000fe20000000006 */
[----:B------:R-:W-:Y:S02]  /*6dd0*/  HADD2.F32 R2, -RZ, R60.H1_H1 ;  /* 0x3000003cff027230 */ /* 0x000fe40000004100 */
[----:B------:R-:W-:Y:S01]  /*6de0*/  FMUL R9, R47, R13 ;  /* 0x0000000d2f097220 */ /* 0x000fe20000400000 */
[C---:B------:R-:W-:Y:S01]  /*6df0*/  FFMA R11, R49.reuse, R32, R11 ;  /* 0x00000020310b7223 */ /* 0x040fe2000000000b */
[----:B------:R-:W-:Y:S02]  /*6e00*/  HADD2.F32 R4, -RZ, R77.H0_H0 ;  /* 0x2000004dff047230 */ /* 0x000fe40000004100 */
[C---:B------:R-:W-:Y:S01]  /*6e10*/  FFMA R8, R49.reuse, R0, R8 ;  /* 0x0000000031087223 */ /* 0x040fe20000000008 */
[----:B------:R-:W-:Y:S01]  /*6e20*/  FFMA R9, R49, R2, R9 ;  /* 0x0000000231097223 */ /* 0x000fe20000000009 */
[----:B------:R-:W-:Y:S01]  /*6e30*/  HADD2.F32 R0, -RZ, R61.H1_H1 ;  /* 0x3000003dff007230 */ /* 0x000fe20000004100 */
[----:B------:R-:W-:Y:S01]  /*6e40*/  F2FP.F16.F32.PACK_AB R55, R11, R6 ;  /* 0x000000060b37723e */ /* 0x000fe200000000ff */
[C---:B------:R-:W-:Y:S01]  /*6e50*/  FMUL R10, R47.reuse, R14 ;  /* 0x0000000e2f0a7220 */ /* 0x040fe20000400000 */
[----:B------:R-:W-:Y:S01]  /*6e60*/  FMUL R15, R47, R15 ;  /* 0x0000000f2f0f7220 */ /* 0x000fe20000400000 */
[--C-:B------:R-:W-:Y:S01]  /*6e70*/  HADD2.F32 R2, -RZ, R62.reuse.H0_H0 ;  /* 0x2000003eff027230 */ /* 0x100fe20000004100 */
[----:B------:R-:W-:Y:S01]  /*6e80*/  F2FP.F16.F32.PACK_AB R8, R9, R8 ;  /* 0x000000080908723e */ /* 0x000fe200000000ff */
[----:B------:R1:W-:Y:S01]  /*6e90*/  STSM.16.M88.4 [R107+0x2400], R52 ;  /* 0x002400346b007844 */ /* 0x0003e20000000200 */
[C---:B------:R-:W-:Y:S01]  /*6ea0*/  FFMA R10, R49.reuse, R3, R10 ;  /* 0x00000003310a7223 */ /* 0x040fe2000000000a */
[C---:B------:R-:W-:Y:S01]  /*6eb0*/  FFMA R15, R49.reuse, R0, R15 ;  /* 0x00000000310f7223 */ /* 0x040fe2000000000f */
[----:B------:R-:W-:Y:S02]  /*6ec0*/  HADD2.F32 R3, -RZ, R62.H1_H1 ;  /* 0x3000003eff037230 */ /* 0x000fe40000004100 */
[----:B------:R-:W-:Y:S01]  /*6ed0*/  FFMA R12, R49, R2, R12 ;  /* 0x00000002310c7223 */ /* 0x000fe2000000000c */
[----:B------:R-:W-:Y:S01]  /*6ee0*/  FMUL R13, R47, R17 ;  /* 0x000000112f0d7220 */ /* 0x000fe20000400000 */
[--C-:B------:R-:W-:Y:S01]  /*6ef0*/  HADD2.F32 R0, -RZ, R63.reuse.H0_H0 ;  /* 0x2000003fff007230 */ /* 0x100fe20000004100 */
[----:B------:R-:W-:Y:S01]  /*6f00*/  F2FP.F16.F32.PACK_AB R9, R15, R10 ;  /* 0x0000000a0f09723e */ /* 0x000fe200000000ff */
[----:B------:R-:W-:Y:S01]  /*6f10*/  FMUL R14, R47, R18 ;  /* 0x000000122f0e7220 */ /* 0x000fe20000400000 */
[----:B------:R-:W-:Y:S01]  /*6f20*/  FFMA R13, R49, R3, R13 ;  /* 0x00000003310d7223 */ /* 0x000fe2000000000d */
[----:B------:R-:W-:Y:S02]  /*6f30*/  HADD2.F32 R2, -RZ, R63.H1_H1 ;  /* 0x3000003fff027230 */ /* 0x000fe40000004100 */
[----:B------:R-:W-:Y:S01]  /*6f40*/  FMUL R19, R47, R19 ;  /* 0x000000132f137220 */ /* 0x000fe20000400000 */
[----:B------:R-:W-:Y:S01]  /*6f50*/  FFMA R14, R49, R0, R14 ;  /* 0x00000000310e7223 */ /* 0x000fe2000000000e */
[--C-:B------:R-:W-:Y:S01]  /*6f60*/  HADD2.F32 R0, -RZ, R68.reuse.H0_H0 ;  /* 0x20000044ff007230 */ /* 0x100fe20000004100 */
[----:B------:R-:W-:Y:S01]  /*6f70*/  F2FP.F16.F32.PACK_AB R10, R13, R12 ;  /* 0x0000000c0d0a723e */ /* 0x000fe200000000ff */
[----:B------:R-:W-:Y:S01]  /*6f80*/  FFMA R19, R49, R2, R19 ;  /* 0x0000000231137223 */ /* 0x000fe20000000013 */
[----:B------:R-:W-:Y:S02]  /*6f90*/  HADD2.F32 R2, -RZ, R68.H1_H1 ;  /* 0x30000044ff027230 */ /* 0x000fe40000004100 */
[----:B------:R-:W-:Y:S01]  /*6fa0*/  FMUL R17, R47, R21 ;  /* 0x000000152f117220 */ /* 0x000fe20000400000 */
[----:B------:R-:W-:Y:S01]  /*6fb0*/  FFMA R16, R49, R0, R16 ;  /* 0x0000000031107223 */ /* 0x000fe20000000010 */
[--C-:B------:R-:W-:Y:S01]  /*6fc0*/  HADD2.F32 R3, -RZ, R69.reuse.H0_H0 ;  /* 0x20000045ff037230 */ /* 0x100fe20000004100 */
[----:B------:R-:W-:Y:S01]  /*6fd0*/  F2FP.F16.F32.PACK_AB R11, R19, R14 ;  /* 0x0000000e130b723e */ /* 0x000fe200000000ff */
[----:B------:R-:W-:Y:S01]  /*6fe0*/  FFMA R17, R49, R2, R17 ;  /* 0x0000000231117223 */ /* 0x000fe20000000011 */
[C---:B------:R-:W-:Y:S01]  /*6ff0*/  FMUL R18, R47.reuse, R22 ;  /* 0x000000162f127220 */ /* 0x040fe20000400000 */
[----:B------:R-:W-:Y:S02]  /*7000*/  HADD2.F32 R0, -RZ, R69.H1_H1 ;  /* 0x30000045ff007230 */ /* 0x000fe40000004100 */
[----:B------:R-:W-:Y:S01]  /*7010*/  FMUL R23, R47, R23 ;  /* 0x000000172f177220 */ /* 0x000fe20000400000 */
[----:B------:R1:W-:Y:S01]  /*7020*/  STSM.16.M88.4 [R106+0x2400], R8 ;  /* 0x002400086a007844 */ /* 0x0003e20000000200 */
[----:B------:R-:W-:Y:S01]  /*7030*/  F2FP.F16.F32.PACK_AB R16, R17, R16 ;  /* 0x000000101110723e */ /* 0x000fe200000000ff */
[C---:B------:R-:W-:Y:S01]  /*7040*/  FFMA R18, R49.reuse, R3, R18 ;  /* 0x0000000331127223 */ /* 0x040fe20000000012 */
[----:B------:R-:W-:Y:S01]  /*7050*/  FFMA R23, R49, R0, R23 ;  /* 0x0000000031177223 */ /* 0x000fe20000000017 */
[--C-:B------:R-:W-:Y:S02]  /*7060*/  HADD2.F32 R2, -RZ, R70.reuse.H0_H0 ;  /* 0x20000046ff027230 */ /* 0x100fe40000004100 */
[C---:B------:R-:W-:Y:S01]  /*7070*/  FMUL R21, R47.reuse, R25 ;  /* 0x000000192f157220 */ /* 0x040fe20000400000 */
[----:B------:R-:W-:Y:S02]  /*7080*/  HADD2.F32 R0, -RZ, R70.H1_H1 ;  /* 0x30000046ff007230 */ /* 0x000fe40000004100 */
[----:B------:R-:W-:Y:S01]  /*7090*/  FMUL R22, R47, R26 ;  /* 0x0000001a2f167220 */ /* 0x000fe20000400000 */
[--C-:B------:R-:W-:Y:S02]  /*70a0*/  HADD2.F32 R3, -RZ, R71.reuse.H0_H0 ;  /* 0x20000047ff037230 */ /* 0x100fe40000004100 */
[----:B------:R-:W-:Y:S01]  /*70b0*/  FFMA R20, R49, R2, R20 ;  /* 0x0000000231147223 */ /* 0x000fe20000000014 */
[----:B------:R-:W-:Y:S01]  /*70c0*/  FMUL R27, R47, R27 ;  /* 0x0000001b2f1b7220 */ /* 0x000fe20000400000 */
[C---:B------:R-:W-:Y:S01]  /*70d0*/  FFMA R21, R49.reuse, R0, R21 ;  /* 0x0000000031157223 */ /* 0x040fe20000000015 */
[----:B------:R-:W-:Y:S02]  /*70e0*/  HADD2.F32 R0, -RZ, R71.H1_H1 ;  /* 0x30000047ff007230 */ /* 0x000fe40000004100 */
[----:B------:R-:W-:Y:S01]  /*70f0*/  FFMA R22, R49, R3, R22 ;  /* 0x0000000331167223 */ /* 0x000fe20000000016 */
[--C-:B------:R-:W-:Y:S02]  /*7100*/  HADD2.F32 R2, -RZ, R76.reuse.H0_H0 ;  /* 0x2000004cff027230 */ /* 0x100fe40000004100 */
[C---:B------:R-:W-:Y:S01]  /*7110*/  FMUL R25, R47.reuse, R29 ;  /* 0x0000001d2f197220 */ /* 0x040fe20000400000 */
[----:B------:R-:W-:Y:S02]  /*7120*/  HADD2.F32 R3, -RZ, R76.H1_H1 ;  /* 0x3000004cff037230 */ /* 0x000fe40000004100 */
[----:B------:R-:W-:Y:S01]  /*7130*/  FMUL R26, R47, R30 ;  /* 0x0000001e2f1a7220 */ /* 0x000fe20000400000 */
[C---:B------:R-:W-:Y:S01]  /*7140*/  FFMA R27, R49.reuse, R0, R27 ;  /* 0x00000000311b7223 */ /* 0x040fe2000000001b */
[C---:B------:R-:W-:Y:S01]  /*7150*/  FFMA R24, R49.reuse, R2, R24 ;  /* 0x0000000231187223 */ /* 0x040fe20000000018 */
[----:B------:R-:W-:Y:S02]  /*7160*/  HADD2.F32 R0, -RZ, R77.H1_H1 ;  /* 0x3000004dff007230 */ /* 0x000fe40000004100 */
[----:B------:R-:W-:Y:S01]  /*7170*/  FFMA R25, R49, R3, R25 ;  /* 0x0000000331197223 */ /* 0x000fe20000000019 */
[----:B------:R-:W-:Y:S01]  /*7180*/  FMUL R31, R47, R31 ;  /* 0x0000001f2f1f7220 */ /* 0x000fe20000400000 */
[--C-:B------:R-:W-:Y:S02]  /*7190*/  HADD2.F32 R2, -RZ, R78.reuse.H0_H0 ;  /* 0x2000004eff027230 */ /* 0x100fe40000004100 */
[----:B------:R-:W-:Y:S01]  /*71a0*/  FFMA R26, R49, R4, R26 ;  /* 0x00000004311a7223 */ /* 0x000fe2000000001a */
[----:B------:R-:W-:Y:S02]  /*71b0*/  HADD2.F32 R3, -RZ, R78.H1_H1 ;  /* 0x3000004eff037230 */ /* 0x000fe40000004100 */
[C---:B------:R-:W-:Y:S01]  /*71c0*/  FMUL R29, R47.reuse, R33 ;  /* 0x000000212f1d7220 */ /* 0x040fe20000400000 */
[--C-:B------:R-:W-:Y:S02]  /*71d0*/  HADD2.F32 R4, -RZ, R79.reuse.H0_H0 ;  /* 0x2000004fff047230 */ /* 0x100fe40000004100 */
[----:B------:R-:W-:Y:S01]  /*71e0*/  FMUL R30, R47, R34 ;  /* 0x000000222f1e7220 */ /* 0x000fe20000400000 */
[----:B------:R-:W-:Y:S02]  /*71f0*/  HADD2.F32 R5, -RZ, R79.H1_H1 ;  /* 0x3000004fff057230 */ /* 0x000fe40000004100 */
[----:B------:R-:W-:Y:S01]  /*7200*/  FFMA R31, R49, R0, R31 ;  /* 0x00000000311f7223 */ /* 0x000fe2000000001f */
[----:B------:R-:W-:Y:S01]  /*7210*/  FMUL R35, R47, R35 ;  /* 0x000000232f237220 */ /* 0x000fe20000400000 */
[C---:B------:R-:W-:Y:S01]  /*7220*/  FFMA R28, R49.reuse, R2, R28 ;  /* 0x00000002311c7223 */ /* 0x040fe2000000001c */
[C---:B------:R-:W-:Y:S01]  /*7230*/  FFMA R29, R49.reuse, R3, R29 ;  /* 0x00000003311d7223 */ /* 0x040fe2000000001d */
[----:B------:R-:W-:Y:S01]  /*7240*/  FFMA R30, R49, R4, R30 ;  /* 0x00000004311e7223 */ /* 0x000fe2000000001e */
[----:B------:R-:W-:Y:S01]  /*7250*/  F2FP.F16.F32.PACK_AB R17, R23, R18 ;  /* 0x000000121711723e */ /* 0x000fe200000000ff */
[----:B------:R-:W-:Y:S01]  /*7260*/  FFMA R35, R49, R5, R35 ;  /* 0x0000000531237223 */ /* 0x000fe20000000023 */
[----:B------:R-:W-:Y:S02]  /*7270*/  F2FP.F16.F32.PACK_AB R18, R21, R20 ;  /* 0x000000141512723e */ /* 0x000fe400000000ff */
[----:B------:R-:W-:Y:S02]  /*7280*/  F2FP.F16.F32.PACK_AB R19, R27, R22 ;  /* 0x000000161b13723e */ /* 0x000fe400000000ff */
[----:B------:R-:W-:Y:S02]  /*7290*/  F2FP.F16.F32.PACK_AB R24, R25, R24 ;  /* 0x000000181918723e */ /* 0x000fe400000000ff */
[----:B------:R-:W-:Y:S01]  /*72a0*/  F2FP.F16.F32.PACK_AB R25, R31, R26 ;  /* 0x0000001a1f19723e */ /* 0x000fe200000000ff */
[----:B------:R1:W-:Y:S01]  /*72b0*/  STSM.16.M88.4 [R108+0x2000], R16 ;  /* 0x002000106c007844 */ /* 0x0003e20000000200 */
[----:B------:R-:W-:Y:S02]  /*72c0*/  F2FP.F16.F32.PACK_AB R26, R29, R28 ;  /* 0x0000001c1d1a723e */ /* 0x000fe400000000ff */
[----:B------:R-:W-:Y:S02]  /*72d0*/  F2FP.F16.F32.PACK_AB R27, R35, R30 ;  /* 0x0000001e231b723e */ /* 0x000fe400000000ff */
[----:B------:R-:W-:Y:S02]  /*72e0*/  LEA R0, R65, UR48, 0x3 ;  /* 0x0000003041007c11 */ /* 0x000fe4000f8e18ff */
[----:B------:R-:W-:Y:S01]  /*72f0*/  @P6 SHF.L.U32 R2, R98, 0x1f, RZ ;  /* 0x0000001f62026819 */ /* 0x000fe200000006ff */
[----:B------:R1:W-:Y:S01]  /*7300*/  STSM.16.M88.4 [R109+0x2000], R24 ;  /* 0x002000186d007844 */ /* 0x0003e20000000200 */
        /* <DEDUP_REMOVED lines=8> */
[----:B------:R-:W-:Y:S02]  /*7390*/  UIADD3 UR8, UP0, UPT, UR52, 0x680, URZ ;  /* 0x0000068034087890 */ /* 0x000fe4000ff1e0ff */
[----:B------:R-:W-:Y:S02]  /*73a0*/  UIADD3 UR5, UPT, UPT, UR41, 0x40, URZ ;  /* 0x0000004029057890 */ /* 0x000fe4000fffe0ff */
[----:B------:R-:W-:Y:S02]  /*73b0*/  UIADD3 UR4, UPT, UPT, UR48, 0x2400, URZ ;  /* 0x0000240030047890 */ /* 0x000fe4000fffe0ff */
[----:B------:R-:W-:Y:S01]  /*73c0*/  UIADD3.X UR9, UPT, UPT, URZ, UR53, URZ, UP0, !UPT ;  /* 0x00000035ff097290 */ /* 0x000fe200087fe4ff */
[----:B------:R-:W-:Y:S01]  /*73d0*/  UMOV UR6, UR42 ;  /* 0x0000002a00067c82 */ /* 0x000fe20008000000 */
[----:B------:R-:W-:Y:S07]  /*73e0*/  UMOV UR7, UR36 ;  /* 0x0000002400077c82 */ /* 0x000fee0008000000 */
[----:B------:R2:W-:Y:S01]  /*73f0*/  UTMASTG.3D [UR4], [UR8] ;  /* 0x00000004080073b5 */ /* 0x0005e20008010000 */
[----:B------:R0:W-:Y:S01]  /*7400*/  UTMACMDFLUSH ;  /* 0x00000000000079b7 */ /* 0x0001e20000000000 */
[----:B--2---:R-:W-:Y:S04]  /*7410*/  DEPBAR.LE SB0, 0x1 ;  /* 0x000080400000791a */ /* 0x004fe80000000000 */
.L_x_106:
[----:B------:R-:W-:Y:S05]  /*7420*/  BSYNC.RECONVERGENT B0 ;  /* 0x0000000000007941 */ /* 0x000fea0003800200 */
.L_x_105:
[----:B------:R-:W-:Y:S01]  /*7430*/  BAR.SYNC.DEFER_BLOCKING 0x1, 0x80 ;  /* 0x0042000000007b1d */ /* 0x000fe20000010000 */
[----:B------:R-:W-:Y:S04]  /*7440*/  UIADD3 UR40, UPT, UPT, UR51, 0x1, URZ ;  /* 0x0000000133287890 */ /* 0x000fe8000fffe0ff */
[----:B------:R-:W-:Y:S04]  /*7450*/  UISETP.NE.AND UP0, UPT, UR40, 0x4, UPT ;  /* 0x000000042800788c */ /* 0x000fe8000bf05270 */
[----:B------:R-:W-:Y:S01]  /*7460*/  USEL UR40, UR40, URZ, UP0 ;  /* 0x000000ff28287287 */ /* 0x000fe20008000000 */
[----:B------:R2:W-:Y:S01]  /*7470*/  @P6 SYNCS.ARRIVE.TRANS64.RED.A1T0 RZ, [R74+URZ], RZ ;  /* 0x000000ff4aff69a7 */ /* 0x0005e200081004ff */
[----:B------:R-:W-:Y:S01]  /*7480*/  BSSY B1, `(.L_x_107) ;  /* 0x0000018000017945 */ /* 0x000fe20003800000 */
[----:B------:R-:W3:Y:S02]  /*7490*/  @P6 SYNCS.PHASECHK.TRANS64.TRYWAIT P0, [R0+URZ+0x20], R2 ;  /* 0x00002002000065a7 */ /* 0x000ee400080011ff */
[----:B---3--:R-:W-:Y:S01]  /*74a0*/  @P6 SEL R67, RZ, 0x1, !P0 ;  /* 0x00000001ff436807 */ /* 0x008fe20004000000 */
[----:B--2---:R-:W-:Y:S06]  /*74b0*/  @!P6 BRA `(.L_x_108) ;  /* 0x000000000050e947 */ /* 0x004fec0003800000 */
        /* <DEDUP_REMOVED lines=8> */
[----:B------:R-:W-:Y:S04]  /*7540*/  SHF.L.U32 R5, R98, 0x1f, RZ ;  /* 0x0000001f62057819 */ /* 0x000fe800000006ff */
[----:B------:R-:W2:Y:S02]  /*7550*/  SYNCS.PHASECHK.TRANS64.TRYWAIT P0, [R0+URZ+0x20], R5 ;  /* 0x00002005000075a7 */ /* 0x000ea400080011ff */
[----:B--2---:R-:W-:Y:S05]  /*7560*/  @!P0 BRA `(.L_x_111) ;  /* 0x0000002400408947 */ /* 0x004fea0003800000 */
.L_x_110:
[----:B------:R-:W-:Y:S05]  /*7570*/  BSYNC B0 ;  /* 0x0000000000007941 */ /* 0x000fea0003800000 */
.L_x_109:
[----:B------:R-:W-:Y:S02]  /*7580*/  ISETP.NE.AND P0, PT, R72, RZ, PT ;  /* 0x000000ff4800720c */ /* 0x000fe40003f05270 */
[----:B------:R-:W-:Y:S11]  /*7590*/  IADD3 R65, PT, PT, R65, 0x1, RZ ;  /* 0x0000000141417810 */ /* 0x000ff60007ffe0ff */
[----:B--2---:R-:W-:Y:S01]  /*75a0*/  @P0 IMAD.IADD R0, R99, 0x1, R2 ;  /* 0x0000000163000824 */ /* 0x004fe200078e0202 */
[----:B------:R-:W-:Y:S05]  /*75b0*/  @P0 WARPSYNC.ALL ;  /* 0x0000000000000948 */ /* 0x000fea0003800000 */
[----:B------:R2:W3:Y:S04]  /*75c0*/  @P0 LDSM.16.M88.4 R56, [R4+UR48+0x400] ;  /* 0x000400300438083b */ /* 0x0004e80008000200 */
[----:B------:R2:W4:Y:S04]  /*75d0*/  @P0 LDSM.16.M88.4 R60, [R3+0x400] ;  /* 0x00040000033c083b */ /* 0x0005280000000200 */
[----:B------:R2:W1:Y:S04]  /*75e0*/  @P0 LDSM.16.M88.4 R68, [R2+0x400] ;  /* 0x000400000244083b */ /* 0x0004680000000200 */
[----:B------:R2:W1:Y:S02]  /*75f0*/  @P0 LDSM.16.M88.4 R76, [R0+0x400] ;  /* 0x00040000004c083b */ /* 0x0004640000000200 */
.L_x_108:
[----:B------:R-:W-:Y:S05]  /*7600*/  BSYNC B1 ;  /* 0x0000000000017941 */ /* 0x000fea0003800000 */
.L_x_107:
[----:B--2---:R-:W-:Y:S05]  /*7610*/  VIADD R0, R48, 0x80 ;  /* 0x0000008030007836 */ /* 0x004fea0000000000 */
        /* <DEDUP_REMOVED lines=20> */
.L_x_112:
[----:B------:R-:W-:Y:S05]  /*7760*/  WARPSYNC.ALL ;  /* 0x0000000000007948 */ /* 0x000fea0003800000 */
[----:B------:R-:W-:Y:S01]  /*7770*/  R2UR UR4, R48 ;  /* 0x00000000300472ca */ /* 0x000fe200000e0000 */
[--C-:B---3--:R-:W-:Y:S01]  /*7780*/  HADD2.F32 R3, -RZ, R56.reuse.H0_H0 ;  /* 0x20000038ff037230 */ /* 0x108fe20000004100 */
        /* <DEDUP_REMOVED lines=35> */
[--C-:B----4-:R-:W-:Y:S01]  /*79c0*/  HADD2.F32 R0, -RZ, R60.reuse.H0_H0 ;  /* 0x2000003cff007230 */ /* 0x110fe20000004100 */
        /* <DEDUP_REMOVED lines=107> */
.L_x_114:
[----:B------:R-:W-:Y:S05]  /*8080*/  BSYNC.RECONVERGENT B0 ;  /* 0x0000000000007941 */ /* 0x000fea0003800200 */
.L_x_113:
        /* <DEDUP_REMOVED lines=20> */
.L_x_118:
[----:B------:R-:W-:Y:S05]  /*81d0*/  BSYNC B0 ;  /* 0x0000000000007941 */ /* 0x000fea0003800000 */
.L_x_117:
[----:B------:R-:W-:Y:S11]  /*81e0*/  ISETP.NE.AND P0, PT, R72, RZ, PT ;  /* 0x000000ff4800720c */ /* 0x000ff60003f05270 */
[----:B------:R-:W-:Y:S02]  /*81f0*/  @!UPT UIADD3 URZ, UPT, UPT, URZ, URZ, URZ ;  /* 0x000000fffffff290 */ /* 0x000fe4000fffe0ff */
[----:B--2---:R-:W-:Y:S01]  /*8200*/  @P0 IADD3 R0, PT, PT, R99, R73, RZ ;  /* 0x0000004963000210 */ /* 0x004fe20007ffe0ff */
[----:B------:R-:W-:Y:S05]  /*8210*/  @P0 WARPSYNC.ALL ;  /* 0x0000000000000948 */ /* 0x000fea0003800000 */
[----:B------:R2:W3:Y:S04]  /*8220*/  @P0 LDSM.16.M88.4 R56, [R65+UR48+0x400] ;  /* 0x000400304138083b */ /* 0x0004e80008000200 */
[----:B------:R2:W4:Y:S04]  /*8230*/  @P0 LDSM.16.M88.4 R60, [R3+0x400] ;  /* 0x00040000033c083b */ /* 0x0005280000000200 */
[----:B------:R2:W1:Y:S04]  /*8240*/  @P0 LDSM.16.M88.4 R68, [R73+0x400] ;  /* 0x000400004944083b */ /* 0x0004680000000200 */
[----:B------:R2:W1:Y:S02]  /*8250*/  @P0 LDSM.16.M88.4 R76, [R0+0x400] ;  /* 0x00040000004c083b */ /* 0x0004640000000200 */
.L_x_116:
[----:B------:R-:W-:Y:S05]  /*8260*/  BSYNC B1 ;  /* 0x0000000000017941 */ /* 0x000fea0003800000 */
.L_x_115:
        /* <DEDUP_REMOVED lines=21> */
.L_x_120:
[----:B------:R-:W-:Y:S01]  /*83c0*/  ISETP.NE.AND P0, PT, R101, RZ, PT ;  /* 0x000000ff6500720c */ /* 0x000fe20003f05270 */
[----:B------:R-:W-:Y:S05]  /*83d0*/  WARPSYNC.ALL ;  /* 0x0000000000007948 */ /* 0x000fea0003800000 */
[----:B------:R-:W-:Y:S01]  /*83e0*/  R2UR UR4, R48 ;  /* 0x00000000300472ca */ /* 0x000fe200000e0000 */
[--C-:B---3--:R-:W-:Y:S01]  /*83f0*/  HADD2.F32 R0, -RZ, R56.reuse.H0_H0 ;  /* 0x20000038ff007230 */ /* 0x108fe20000004100 */
[----:B------:R-:W-:Y:S01]  /*8400*/  R2UR UR5, R64 ;  /* 0x00000000400572ca */ /* 0x000fe200000e0000 */
[----:B------:R-:W-:Y:S01]  /*8410*/  HADD2.F32 R2, -RZ, R56.H1_H1 ;  /* 0x30000038ff027230 */ /* 0x000fe20000004100 */
[----:B------:R-:W-:Y:S01]  /*8420*/  BSSY.RECONVERGENT B0, `(.L_x_121) ;  /* 0x0000089000007945 */ /* 0x000fe20003800200 */
[--C-:B------:R-:W-:Y:S02]  /*8430*/  HADD2.F32 R3, -RZ, R57.reuse.H0_H0 ;  /* 0x20000039ff037230 */ /* 0x100fe40000004100 */
[----:B------:R-:W-:Y:S02]  /*8440*/  HADD2.F32 R48, -RZ, R57.H1_H1 ;  /* 0x30000039ff307230 */ /* 0x000fe40000004100 */
[--C-:B------:R-:W-:Y:S02]  /*8450*/  HADD2.F32 R50, -RZ, R58.reuse.H0_H0 ;  /* 0x2000003aff327230 */ /* 0x100fe40000004100 */
[----:B------:R-:W-:Y:S02]  /*8460*/  HADD2.F32 R51, -RZ, R58.H1_H1 ;  /* 0x3000003aff337230 */ /* 0x000fe40000004100 */
[----:B-1----:R-:W1:Y:S01]  /*8470*/  LDTM.16dp256bit.x8 R4, tmem[UR4+0xc0] ;  /* 0x0000c004000479ee */ /* 0x002e6200081a0000 */
[----:B------:R-:W-:Y:S01]  /*8480*/  NOP ;  /* 0x0000000000007918 */ /* 0x000fe20000000000 */
[----:B------:R-:W-:Y:S01]  /*8490*/  UIADD3 UR5, UPT, UPT, UR5, 0xb0, URZ ;  /* 0x000000b005057890 */ /* 0x000fe2000fffe0ff */
[--C-:B------:R-:W-:Y:S02]  /*84a0*/  HADD2.F32 R52, -RZ, R59.reuse.H0_H0 ;  /* 0x2000003bff347230 */ /* 0x100fe40000004100 */
[----:B------:R-:W-:Y:S01]  /*84b0*/  HADD2.F32 R53, -RZ, R59.H1_H1 ;  /* 0x3000003bff357230 */ /* 0x000fe20000004100 */
[----:B------:R-:W-:Y:S01]  /*84c0*/  UPRMT UR5, UR37, 0x654, UR5 ;  /* 0x0000065425057896 */ /* 0x000fe20008000005 */
[--C-:B----4-:R-:W-:Y:S02]  /*84d0*/  HADD2.F32 R54, -RZ, R60.reuse.H0_H0 ;  /* 0x2000003cff367230 */ /* 0x110fe40000004100 */
[----:B------:R-:W-:Y:S02]  /*84e0*/  HADD2.F32 R55, -RZ, R60.H1_H1 ;  /* 0x3000003cff377230 */ /* 0x000fe40000004100 */
[--C-:B------:R-:W-:Y:S02]  /*84f0*/  HADD2.F32 R56, -RZ, R61.reuse.H0_H0 ;  /* 0x2000003dff387230 */ /* 0x100fe40000004100 */
[----:B------:R-:W-:Y:S02]  /*8500*/  HADD2.F32 R57, -RZ, R61.H1_H1 ;  /* 0x3000003dff397230 */ /* 0x000fe40000004100 */
[----:B-1----:R-:W-:Y:S01]  /*8510*/  SYNCS.ARRIVE.TRANS64.RED.A1T0 RZ, [UR5], RZ ;  /* 0x000000ffffff79a7 */ /* 0x002fe20008100405 */
[--C-:B------:R-:W-:Y:S02]  /*8520*/  HADD2.F32 R58, -RZ, R62.reuse.H0_H0 ;  /* 0x2000003eff3a7230 */ /* 0x100fe40000004100 */
[----:B------:R-:W-:Y:S02]  /*8530*/  HADD2.F32 R59, -RZ, R62.H1_H1 ;  /* 0x3000003eff3b7230 */ /* 0x000fe40000004100 */
[--C-:B------:R-:W-:Y:S02]  /*8540*/  HADD2.F32 R60, -RZ, R63.reuse.H0_H0 ;  /* 0x2000003fff3c7230 */ /* 0x100fe40000004100 */
[----:B------:R-:W-:Y:S02]  /*8550*/  HADD2.F32 R61, -RZ, R63.H1_H1 ;  /* 0x3000003fff3d7230 */ /* 0x000fe40000004100 */
[C---:B------:R-:W-:Y:S01]  /*8560*/  FMUL R4, R47.reuse, R4 ;  /* 0x000000042f047220 */ /* 0x040fe20000400000 */
[C---:B------:R-:W-:Y:S01]  /*8570*/  FMUL R5, R47.reuse, R5 ;  /* 0x000000052f057220 */ /* 0x040fe20000400000 */
[C---:B------:R-:W-:Y:S01]  /*8580*/  FMUL R6, R47.reuse, R6 ;  /* 0x000000062f067220 */ /* 0x040fe20000400000 */
[----:B------:R-:W-:Y:S01]  /*8590*/  FMUL R7, R47, R7 ;  /* 0x000000072f077220 */ /* 0x000fe20000400000 */
[C---:B------:R-:W-:Y:S01]  /*85a0*/  FFMA R4, R49.reuse, R0, R4 ;  /* 0x0000000031047223 */ /* 0x040fe20000000004 */
[C---:B------:R-:W-:Y:S01]  /*85b0*/  FFMA R5, R49.reuse, R2, R5 ;  /* 0x0000000231057223 */ /* 0x040fe20000000005 */
[C---:B------:R-:W-:Y:S01]  /*85c0*/  FFMA R6, R49.reuse, R3, R6 ;  /* 0x0000000331067223 */ /* 0x040fe20000000006 */
[----:B------:R-:W-:Y:S01]  /*85d0*/  FFMA R7, R49, R48, R7 ;  /* 0x0000003031077223 */ /* 0x000fe20000000007 */
[C---:B------:R-:W-:Y:S01]  /*85e0*/  FMUL R8, R47.reuse, R8 ;  /* 0x000000082f087220 */ /* 0x040fe20000400000 */
[----:B------:R-:W-:Y:S01]  /*85f0*/  FMUL R9, R47, R9 ;  /* 0x000000092f097220 */ /* 0x000fe20000400000 */
[----:B------:R-:W-:Y:S01]  /*8600*/  F2FP.F16.F32.PACK_AB R4, R5, R4 ;  /* 0x000000040504723e */ /* 0x000fe200000000ff */
[----:B------:R-:W-:Y:S01]  /*8610*/  FMUL R0, R47, R10 ;  /* 0x0000000a2f007220 */ /* 0x000fe20000400000 */
[----:B------:R-:W-:Y:S01]  /*8620*/  F2FP.F16.F32.PACK_AB R5, R7, R6 ;  /* 0x000000060705723e */ /* 0x000fe200000000ff */
[C---:B------:R-:W-:Y:S01]  /*8630*/  FFMA R8, R49.reuse, R50, R8 ;  /* 0x0000003231087223 */ /* 0x040fe20000000008 */
[C---:B------:R-:W-:Y:S01]  /*8640*/  FFMA R9, R49.reuse, R51, R9 ;  /* 0x0000003331097223 */ /* 0x040fe20000000009 */
[----:B------:R-:W-:Y:S01]  /*8650*/  FFMA R0, R49, R52, R0 ;  /* 0x0000003431007223 */ /* 0x000fe20000000000 */
[C---:B------:R-:W-:Y:S01]  /*8660*/  FMUL R2, R47.reuse, R11 ;  /* 0x0000000b2f027220 */ /* 0x040fe20000400000 */
[C---:B------:R-:W-:Y:S01]  /*8670*/  FMUL R3, R47.reuse, R12 ;  /* 0x0000000c2f037220 */ /* 0x040fe20000400000 */
[----:B------:R-:W-:Y:S01]  /*8680*/  FMUL R10, R47, R13 ;  /* 0x0000000d2f0a7220 */ /* 0x000fe20000400000 */
[----:B------:R-:W-:Y:S01]  /*8690*/  F2FP.F16.F32.PACK_AB R6, R9, R8 ;  /* 0x000000080906723e */ /* 0x000fe200000000ff */
[C---:B------:R-:W-:Y:S01]  /*86a0*/  FFMA R2, R49.reuse, R53, R2 ;  /* 0x0000003531027223 */ /* 0x040fe20000000002 */
[C---:B------:R-:W-:Y:S01]  /*86b0*/  FFMA R3, R49.reuse, R54, R3 ;  /* 0x0000003631037223 */ /* 0x040fe20000000003 */
[----:B------:R-:W-:Y:S01]  /*86c0*/  FFMA R10, R49, R55, R10 ;  /* 0x00000037310a7223 */ /* 0x000fe2000000000a */
[C---:B------:R-:W-:Y:S01]  /*86d0*/  FMUL R11, R47.reuse, R14 ;  /* 0x0000000e2f0b7220 */ /* 0x040fe20000400000 */
[C---:B------:R-:W-:Y:S01]  /*86e0*/  FMUL R15, R47.reuse, R15 ;  /* 0x0000000f2f0f7220 */ /* 0x040fe20000400000 */
[----:B------:R-:W-:Y:S01]  /*86f0*/  F2FP.F16.F32.PACK_AB R7, R2, R0 ;  /* 0x000000000207723e */ /* 0x000fe200000000ff */
[----:B------:R-:W-:Y:S01]  /*8700*/  FMUL R12, R47, R16 ;  /* 0x000000102f0c7220 */ /* 0x000fe20000400000 */
[----:B------:R-:W-:Y:S01]  /*8710*/  F2FP.F16.F32.PACK_AB R8, R10, R3 ;  /* 0x000000030a08723e */ /* 0x000fe200000000ff */
[C---:B------:R-:W-:Y:S01]  /*8720*/  FFMA R11, R49.reuse, R56, R11 ;  /* 0x00000038310b7223 */ /* 0x040fe2000000000b */
[C---:B------:R-:W-:Y:S01]  /*8730*/  FFMA R15, R49.reuse, R57, R15 ;  /* 0x00000039310f7223 */ /* 0x040fe2000000000f */
[----:B------:R1:W-:Y:S01]  /*8740*/  STSM.16.M88.4 [R107+0x6400], R4 ;  /* 0x006400046b007844 */ /* 0x0003e20000000200 */
[----:B------:R-:W-:Y:S01]  /*8750*/  FFMA R12, R49, R58, R12 ;  /* 0x0000003a310c7223 */ /* 0x000fe2000000000c */
[C---:B------:R-:W-:Y:S01]  /*8760*/  FMUL R13, R47.reuse, R17 ;  /* 0x000000112f0d7220 */ /* 0x040fe20000400000 */
[----:B------:R-:W-:Y:S01]  /*8770*/  FMUL R14, R47, R18 ;  /* 0x000000122f0e7220 */ /* 0x000fe20000400000 */
[----:B------:R-:W-:Y:S01]  /*8780*/  F2FP.F16.F32.PACK_AB R9, R15, R11 ;  /* 0x0000000b0f09723e */ /* 0x000fe200000000ff */
[--C-:B------:R-:W-:Y:S02]  /*8790*/  HADD2.F32 R62, -RZ, R68.reuse.H0_H0 ;  /* 0x20000044ff3e7230 */ /* 0x100fe40000004100 */
[C---:B------:R-:W-:Y:S01]  /*87a0*/  FFMA R13, R49.reuse, R59, R13 ;  /* 0x0000003b310d7223 */ /* 0x040fe2000000000d */
[----:B------:R-:W-:Y:S01]  /*87b0*/  FFMA R14, R49, R60, R14 ;  /* 0x0000003c310e7223 */ /* 0x000fe2000000000e */
[C---:B------:R-:W-:Y:S01]  /*87c0*/  FMUL R19, R47.reuse, R19 ;  /* 0x000000132f137220 */ /* 0x040fe20000400000 */
[----:B------:R-:W-:Y:S02]  /*87d0*/  HADD2.F32 R63, -RZ, R68.H1_H1 ;  /* 0x30000044ff3f7230 */ /* 0x000fe40000004100 */
[----:B------:R-:W-:Y:S01]  /*87e0*/  FMUL R16, R47, R20 ;  /* 0x000000142f107220 */ /* 0x000fe20000400000 */
[----:B------:R-:W-:Y:S01]  /*87f0*/  F2FP.F16.F32.PACK_AB R10, R13, R12 ;  /* 0x0000000c0d0a723e */ /* 0x000fe200000000ff */
[C---:B------:R-:W-:Y:S01]  /*8800*/  FFMA R19, R49.reuse, R61, R19 ;  /* 0x0000003d31137223 */ /* 0x040fe20000000013 */
[--C-:B------:R-:W-:Y:S02]  /*8810*/  HADD2.F32 R64, -RZ, R69.reuse.H0_H0 ;  /* 0x20000045ff407230 */ /* 0x100fe40000004100 */
[----:B------:R-:W-:Y:S01]  /*8820*/  FFMA R16, R49, R62, R16 ;  /* 0x0000003e31107223 */ /* 0x000fe20000000010 */
[----:B------:R-:W-:Y:S01]  /*8830*/  FMUL R17, R47, R21 ;  /* 0x000000152f117220 */ /* 0x000fe20000400000 */
[----:B------:R-:W-:Y:S01]  /*8840*/  HADD2.F32 R65, -RZ, R69.H1_H1 ;  /* 0x30000045ff417230 */ /* 0x000fe20000004100 */
[----:B------:R-:W-:Y:S01]  /*8850*/  F2FP.F16.F32.PACK_AB R11, R19, R14 ;  /* 0x0000000e130b723e */ /* 0x000fe200000000ff */
[----:B------:R-:W-:Y:S01]  /*8860*/  FMUL R18, R47, R22 ;  /* 0x000000162f127220 */ /* 0x000fe20000400000 */
[----:B------:R-:W-:Y:S01]  /*8870*/  FFMA R17, R49, R63, R17 ;  /* 0x0000003f31117223 */ /* 0x000fe20000000011 */
[--C-:B------:R-:W-:Y:S02]  /*8880*/  HADD2.F32 R66, -RZ, R70.reuse.H0_H0 ;  /* 0x20000046ff427230 */ /* 0x100fe40000004100 */
[----:B------:R-:W-:Y:S01]  /*8890*/  FMUL R23, R47, R23 ;  /* 0x000000172f177220 */ /* 0x000fe20000400000 */
[----:B------:R1:W-:Y:S01]  /*88a0*/  STSM.16.M88.4 [R106+0x6400], R8 ;  /* 0x006400086a007844 */ /* 0x0003e20000000200 */
[----:B------:R-:W-:Y:S01]  /*88b0*/  FFMA R18, R49, R64, R18 ;  /* 0x0000004031127223 */ /* 0x000fe20000000012 */
[----:B------:R-:W-:Y:S01]  /*88c0*/  F2FP.F16.F32.PACK_AB R16, R17, R16 ;  /* 0x000000101110723e */ /* 0x000fe200000000ff */
[----:B------:R-:W-:Y:S01]  /*88d0*/  FFMA R23, R49, R65, R23 ;  /* 0x0000004131177223 */ /* 0x000fe20000000017 */
[----:B------:R-:W-:Y:S02]  /*88e0*/  HADD2.F32 R67, -RZ, R70.H1_H1 ;  /* 0x30000046ff437230 */ /* 0x000fe40000004100 */
[C---:B------:R-:W-:Y:S01]  /*88f0*/  FMUL R20, R47.reuse, R24 ;  /* 0x000000182f147220 */ /* 0x040fe20000400000 */
[--C-:B------:R-:W-:Y:S02]  /*8900*/  HADD2.F32 R68, -RZ, R71.reuse.H0_H0 ;  /* 0x20000047ff447230 */ /* 0x100fe40000004100 */
[----:B------:R-:W-:Y:S01]  /*8910*/  FMUL R21, R47, R25 ;  /* 0x000000192f157220 */ /* 0x000fe20000400000 */
[----:B------:R-:W-:Y:S01]  /*8920*/  F2FP.F16.F32.PACK_AB R17, R23, R18 ;  /* 0x000000121711723e */ /* 0x000fe200000000ff */
[C---:B------:R-:W-:Y:S01]  /*8930*/  FFMA R20, R49.reuse, R66, R20 ;  /* 0x0000004231147223 */ /* 0x040fe20000000014 */
[----:B------:R-:W-:Y:S02]  /*8940*/  HADD2.F32 R69, -RZ, R71.H1_H1 ;  /* 0x30000047ff457230 */ /* 0x000fe40000004100 */
[----:B------:R-:W-:Y:S01]  /*8950*/  FFMA R21, R49, R67, R21 ;  /* 0x0000004331157223 */ /* 0x000fe20000000015 */
[C---:B------:R-:W-:Y:S01]  /*8960*/  FMUL R22, R47.reuse, R26 ;  /* 0x0000001a2f167220 */ /* 0x040fe20000400000 */
[--C-:B------:R-:W-:Y:S02]  /*8970*/  HADD2.F32 R70, -RZ, R76.reuse.H0_H0 ;  /* 0x2000004cff467230 */ /* 0x100fe40000004100 */
[C---:B------:R-:W-:Y:S01]  /*8980*/  FMUL R27, R47.reuse, R27 ;  /* 0x0000001b2f1b7220 */ /* 0x040fe20000400000 */
[----:B------:R-:W-:Y:S02]  /*8990*/  HADD2.F32 R71, -RZ, R76.H1_H1 ;  /* 0x3000004cff477230 */ /* 0x000fe40000004100 */
[C---:B------:R-:W-:Y:S01]  /*89a0*/  FMUL R24, R47.reuse, R28 ;  /* 0x0000001c2f187220 */ /* 0x040fe20000400000 */
[--C-:B------:R-:W-:Y:S02]  /*89b0*/  HADD2.F32 R72, -RZ, R77.reuse.H0_H0 ;  /* 0x2000004dff487230 */ /* 0x100fe40000004100 */
[----:B------:R-:W-:Y:S01]  /*89c0*/  FMUL R25, R47, R29 ;  /* 0x0000001d2f197220 */ /* 0x000fe20000400000 */
[----:B------:R-:W-:Y:S01]  /*89d0*/  FFMA R22, R49, R68, R22 ;  /* 0x0000004431167223 */ /* 0x000fe20000000016 */
[----:B------:R-:W-:Y:S02]  /*89e0*/  HADD2.F32 R73, -RZ, R77.H1_H1 ;  /* 0x3000004dff497230 */ /* 0x000fe40000004100 */
[----:B------:R-:W-:Y:S01]  /*89f0*/  FMUL R26, R47, R30 ;  /* 0x0000001e2f1a7220 */ /* 0x000fe20000400000 */
[----:B------:R-:W-:Y:S01]  /*8a00*/  FFMA R27, R49, R69, R27 ;  /* 0x00000045311b7223 */ /* 0x000fe2000000001b */
        /* <DEDUP_REMOVED lines=12> */
[----:B------:R-:W-:Y:S01]  /*8ad0*/  FMUL R35, R47, R35 ;  /* 0x000000232f237220 */ /* 0x000fe20000400000 */
[C---:B------:R-:W-:Y:S01]  /*8ae0*/  FFMA R28, R49.reuse, R74, R28 ;  /* 0x0000004a311c7223 */ /* 0x040fe2000000001c */
[C---:B------:R-:W-:Y:S01]  /*8af0*/  FFMA R29, R49.reuse, R75, R29 ;  /* 0x0000004b311d7223 */ /* 0x040fe2000000001d */
[C---:B------:R-:W-:Y:S01]  /*8b00*/  FFMA R30, R49.reuse, R76, R30 ;  /* 0x0000004c311e7223 */ /* 0x040fe2000000001e */
[----:B------:R-:W-:Y:S01]  /*8b10*/  FFMA R35, R49, R77, R35 ;  /* 0x0000004d31237223 */ /* 0x000fe20000000023 */
[----:B------:R-:W-:Y:S02]  /*8b20*/  F2FP.F16.F32.PACK_AB R18, R21, R20 ;  /* 0x000000141512723e */ /* 0x000fe400000000ff */
[----:B------:R-:W-:Y:S02]  /*8b30*/  F2FP.F16.F32.PACK_AB R19, R27, R22 ;  /* 0x000000161b13723e */ /* 0x000fe400000000ff */
[----:B------:R-:W-:Y:S02]  /*8b40*/  F2FP.F16.F32.PACK_AB R24, R25, R24 ;  /* 0x000000181918723e */ /* 0x000fe400000000ff */
[----:B------:R-:W-:Y:S01]  /*8b50*/  F2FP.F16.F32.PACK_AB R25, R31, R26 ;  /* 0x0000001a1f19723e */ /* 0x000fe200000000ff */
[----:B------:R1:W-:Y:S01]  /*8b60*/  STSM.16.M88.4 [R108+0x6000], R16 ;  /* 0x006000106c007844 */ /* 0x0003e20000000200 */
[----:B------:R-:W-:Y:S02]  /*8b70*/  F2FP.F16.F32.PACK_AB R26, R29, R28 ;  /* 0x0000001c1d1a723e */ /* 0x000fe400000000ff */
[----:B------:R-:W-:Y:S05]  /*8b80*/  F2FP.F16.F32.PACK_AB R27, R35, R30 ;  /* 0x0000001e231b723e */ /* 0x000fea00000000ff */
        /* <DEDUP_REMOVED lines=18> */
.L_x_122:
[----:B------:R-:W-:Y:S05]  /*8cb0*/  BSYNC.RECONVERGENT B0 ;  /* 0x0000000000007941 */ /* 0x000fea0003800200 */
.L_x_121:
[----:B------:R-:W-:Y:S01]  /*8cc0*/  BAR.SYNC.DEFER_BLOCKING 0x1, 0x80 ;  /* 0x0042000000007b1d */ /* 0x000fe20000010000 */
[----:B------:R-:W-:Y:S01]  /*8cd0*/  UISETP.NE.AND UP0, UPT, UR49, -0x4, UPT ;  /* 0xfffffffc3100788c */ /* 0x000fe2000bf05270 */
[----:B------:R-:W-:Y:S08]  /*8ce0*/  IADD3 R45, PT, PT, R45, 0x1, RZ ;  /* 0x000000012d2d7810 */ /* 0x000ff00007ffe0ff */
[----:B------:R-:W-:Y:S05]  /*8cf0*/  BRA.U !UP0, `(.L_x_123) ;  /* 0x0000000108287547 */ /* 0x000fea000b800000 */
[----:B------:R-:W-:Y:S01]  /*8d00*/  ISETP.NE.AND P0, PT, R105, RZ, PT ;  /* 0x000000ff6900720c */ /* 0x000fe20003f05270 */
[----:B------:R-:W-:Y:S01]  /*8d10*/  IMAD.U32 R2, RZ, RZ, UR51 ;  /* 0x00000033ff027e24 */ /* 0x000fe2000f8e00ff */
[----:B------:R-:W-:Y:S01]  /*8d20*/  UIADD3 UR51, UPT, UPT, UR51, 0x1, URZ ;  /* 0x0000000133337890 */ /* 0x000fe2000fffe0ff */
[----:B------:R-:W-:Y:S03]  /*8d30*/  IMAD.U32 R0, RZ, RZ, UR37 ;  /* 0x00000025ff007e24 */ /* 0x000fe6000f8e00ff */
[----:B------:R-:W-:Y:S04]  /*8d40*/  UISETP.NE.AND UP0, UPT, UR51, 0x4, UPT ;  /* 0x000000043300788c */ /* 0x000fe8000bf05270 */
[----:B------:R-:W-:Y:S03]  /*8d50*/  USEL UR51, UR51, URZ, UP0 ;  /* 0x000000ff33337287 */ /* 0x000fe60008000000 */
[----:B------:R-:W-:Y:S05]  /*8d60*/  @P0 LEA R2, R2, UR48, 0x3 ;  /* 0x0000003002020c11 */ /* 0x000fea000f8e18ff */
[----:B------:R-:W-:Y:S05]  /*8d70*/  @P0 VIADD R2, R2, 0x40 ;  /* 0x0000004002020836 */ /* 0x000fea0000000000 */
[----:B------:R-:W-:Y:S04]  /*8d80*/  @P0 PRMT R0, R0, 0x654, R2 ;  /* 0x0000065400000816 */ /* 0x000fe80000000002 */
[----:B------:R2:W-:Y:S03]  /*8d90*/  @P0 SYNCS.ARRIVE.TRANS64.RED.A1T0 RZ, [R0+URZ], RZ ;  /* 0x000000ff00ff09a7 */ /* 0x0005e600081004ff */
.L_x_123:
[----:B------:R-:W-:Y:S01]  /*8da0*/  ISETP.NE.AND P2, PT, R102, RZ, PT ;  /* 0x000000ff6600720c */ /* 0x000fe20003f45270 */
[----:B------:R-:W-:Y:S01]  /*8db0*/  UIADD3 UR49, UPT, UPT, UR49, 0x4, URZ ;  /* 0x0000000431317890 */ /* 0x000fe2000fffe0ff */
[----:B------:R-:W-:Y:S01]  /*8dc0*/  ISETP.NE.AND P0, PT, R104, 0x2, PT ;  /* 0x000000026800780c */ /* 0x000fe20003f05270 */
[----:B------:R-:W-:Y:S01]  /*8dd0*/  IMAD.IADD R14, R43, 0x1, R86 ;  /* 0x000000012b0e7824 */ /* 0x000fe200078e0256 */
[----:B------:R-:W-:Y:S01]  /*8de0*/  ISETP.NE.AND P1, PT, R45, 0x4, PT ;  /* 0x000000042d00780c */ /* 0x000fe20003f25270 */
[----:B------:R-:W-:Y:S01]  /*8df0*/  IMAD.IADD R15, R44, 0x1, R87 ;  /* 0x000000012c0f7824 */ /* 0x000fe200078e0257 */
[----:B------:R-:W-:Y:S02]  /*8e00*/  SEL R2, RZ, 0x1, P0 ;  /* 0x00000001ff027807 */ /* 0x000fe40000000000 */
[----:B--2---:R-:W-:Y:S02]  /*8e10*/  SEL R0, RZ, 0x1, P1 ;  /* 0x00000001ff007807 */ /* 0x004fe40000800000 */
[----:B------:R-:W-:Y:S02]  /*8e20*/  LOP3.LUT R96, R96, R2, RZ, 0x3c, !PT ;  /* 0x0000000260607212 */ /* 0x000fe400078e3cff */
[----:B------:R-:W-:Y:S02]  /*8e30*/  LOP3.LUT R97, R97, R0, RZ, 0x3c, !PT ;  /* 0x0000000061617212 */ /* 0x000fe400078e3cff */
[----:B------:R-:W-:Y:S02]  /*8e40*/  @P2 R2UR UR36, R95 ;  /* 0x000000005f2422ca */ /* 0x000fe400000e0000 */
[----:B------:R-:W-:Y:S02]  /*8e50*/  SEL R104, R104, RZ, P0 ;  /* 0x000000ff68687207 */ /* 0x000fe40000000000 */
[----:B------:R-:W-:Y:S01]  /*8e60*/  SEL R45, R45, RZ, P1 ;  /* 0x000000ff2d2d7207 */ /* 0x000fe20000800000 */
[----:B------:R-:W-:Y:S10]  /*8e70*/  @P2 BRA `(.L_x_124) ;  /* 0xffffffc000082947 */ /* 0x000ff4000383ffff */
[----:B------:R-:W-:-:S09]  /*8e80*/  UISETP.NE.AND UP0, UPT, UR50, URZ, UPT ;  /* 0x000000ff3200728c */ /* 0x000fd2000bf05270 */
[----:B------:R-:W-:Y:S05]  /*8e90*/  BRA.U !UP0, `(.L_x_125) ;  /* 0x0000000108487547 */ /* 0x000fea000b800000 */
[----:B------:R-:W2:Y:S02]  /*8ea0*/  LDCU.64 UR4, c[0x0][0x890] ;  /* 0x00011200ff0477ac */ /* 0x000ea40008000a00 */
[----:B--2---:R-:W-:-:S04]  /*8eb0*/  UISETP.NE.U32.AND UP0, UPT, UR4, URZ, UPT ;  /* 0x000000ff0400728c */ /* 0x004fc8000bf05070 */
[----:B------:R-:W-:-:S09]  /*8ec0*/  UISETP.NE.AND.EX UP0, UPT, UR5, URZ, UPT, UP0 ;  /* 0x000000ff0500728c */ /* 0x000fd2000bf05300 */
[----:B------:R-:W-:Y:S05]  /*8ed0*/  BRA.U UP0, `(.L_x_126) ;  /* 0x00000001000c7547 */ /* 0x000fea000b800000 */
[----:B------:R-:W-:-:S13]  /*8ee0*/  FSETP.NEU.AND P0, PT, R49, RZ, PT ;  /* 0x000000ff3100720b */ /* 0x000fda0003f0d000 */
[----:B------:R-:W-:Y:S05]  /*8ef0*/  @!P0 EXIT ;  /* 0x000000000000894d */ /* 0x000fea0003800000 */
[----:B------:R-:W-:Y:S05]  /*8f00*/  BRA `(.L_x_125) ;  /* 0x00000000002c7947 */ /* 0x000fea0003800000 */
.L_x_126:
[----:B------:R-:W-:Y:S01]  /*8f10*/  ISETP.NE.AND P0, PT, R103, RZ, PT ;  /* 0x000000ff6700720c */ /* 0x000fe20003f05270 */
[----:B------:R-:W-:-:S12]  /*8f20*/  BSSY.RECONVERGENT B0, `(.L_x_125) ;  /* 0x0000009000007945 */ /* 0x000fd80003800200 */
[----:B------:R-:W-:Y:S05]  /*8f30*/  @P0 BRA `(.L_x_127) ;  /* 0x0000000000140947 */ /* 0x000fea0003800000 */
[----:B------:R-:W2:Y:S02]  /*8f40*/  LDCU.64 UR4, c[0x0][0x888] ;  /* 0x00011100ff0477ac */ /* 0x000ea40008000a00 */
[----:B--2---:R-:W-:-:S04]  /*8f50*/  ISETP.NE.U32.AND P0, PT, RZ, UR4, PT ;  /* 0x00000004ff007c0c */ /* 0x004fc8000bf05070 */
[----:B------:R-:W-:-:S13]  /*8f60*/  ISETP.NE.AND.EX P0, PT, RZ, UR5, PT, P0 ;  /* 0x00000005ff007c0c */ /* 0x000fda000bf05300 */
[----:B------:R-:W-:Y:S05]  /*8f70*/  @!P0 EXIT ;  /* 0x000000000000894d */ /* 0x000fea0003800000 */
[----:B------:R-:W-:Y:S05]  /*8f80*/  BRA `(.L_x_128) ;  /* 0x0000000000087947 */ /* 0x000fea0003800000 */
.L_x_127:
[----:B------:R-:W-:-:S13]  /*8f90*/  FSETP.NEU.AND P0, PT, R49, RZ, PT ;  /* 0x000000ff3100720b */ /* 0x000fda0003f0d000 */
[----:B------:R-:W-:Y:S05]  /*8fa0*/  @!P0 EXIT ;  /* 0x000000000000894d */ /* 0x000fea0003800000 */
.L_x_128:
[----:B------:R-:W-:Y:S05]  /*8fb0*/  BSYNC.RECONVERGENT B0 ;  /* 0x0000000000007941 */ /* 0x000fea0003800200 */
.L_x_125:
[----:B------:R-:W-:Y:S01]  /*8fc0*/  ULEA UR4, UR51, UR48, 0x3 ;  /* 0x0000003033047291 */ /* 0x000fe2000f8e18ff */
[----:B------:R-:W-:-:S04]  /*8fd0*/  DEPBAR.LE SB0, 0x0 ;  /* 0x000080000000791a */ /* 0x000fc80000000000 */
[----:B------:R-:W-:-:S04]  /*8fe0*/  UIADD3 UR4, UPT, UPT, UR4, 0x40, URZ ;  /* 0x0000004004047890 */ /* 0x000fc8000fffe0ff */
[----:B------:R-:W-:-:S09]  /*8ff0*/  UPRMT UR4, UR37, 0x654, UR4 ;  /* 0x0000065425047896 */ /* 0x000fd20008000004 */
[----:B------:R-:W-:Y:S01]  /*9000*/  SYNCS.ARRIVE.TRANS64.RED.A1T0 RZ, [UR4], RZ ;  /* 0x000000ffffff79a7 */ /* 0x000fe20008100404 */
[----:B------:R-:W-:Y:S05]  /*9010*/  EXIT ;  /* 0x000000000000794d */ /* 0x000fea0003800000 */
.L_x_19:
[----:B--2---:R2:W1:Y:S02]  /*9020*/  SYNCS.PHASECHK.TRANS64.TRYWAIT P0, [R2+URZ+0xe0], R3 ;  /* 0x0000e003020075a7 */ /* 0x00446400080011ff */
[----:B-1----:R-:W-:Y:S05]  /*9030*/  @!P0 NANOSLEEP.SYNCS 0x989680 ;  /* 0x009896800000895d */ /* 0x002fea0003900000 */
[----:B------:R-:W1:Y:S02]  /*9040*/  @!P0 SYNCS.PHASECHK.TRANS64 P0, [R2+URZ+0xe0], R3 ;  /* 0x0000e003020085a7 */ /* 0x000e6400080010ff */
[----:B-1----:R-:W-:Y:S05]  /*9050*/  @!P0 BRA `(.L_x_19) ;  /* 0xfffffffc00f08947 */ /* 0x002fea000383ffff */
[----:B------:R-:W-:Y:S05]  /*9060*/  BRA `(.L_x_129) ;  /* 0xffffff84004c7947 */ /* 0x000fea000383ffff */
.L_x_22:
[----:B-1----:R-:W-:-:S07]  /*9070*/  MOV R2, UR33 ;  /* 0x0000002100027c02 */ /* 0x002fce0008000f00 */
.L_x_130:
[----:B-1----:R1:W2:Y:S02]  /*9080*/  SYNCS.PHASECHK.TRANS64.TRYWAIT P0, [R2+URZ+0x10], R4 ;  /* 0x00001004020075a7 */ /* 0x0022a400080011ff */
[----:B--2---:R-:W-:Y:S05]  /*9090*/  @!P0 NANOSLEEP.SYNCS 0x989680 ;  /* 0x009896800000895d */ /* 0x004fea0003900000 */
[----:B------:R-:W2:Y:S02]  /*90a0*/  @!P0 SYNCS.PHASECHK.TRANS64 P0, [R2+URZ+0x10], R4 ;  /* 0x00001004020085a7 */ /* 0x000ea400080010ff */
[----:B--2---:R-:W-:Y:S05]  /*90b0*/  @!P0 BRA `(.L_x_130) ;  /* 0xfffffffc00f08947 */ /* 0x004fea000383ffff */
[----:B------:R-:W-:Y:S05]  /*90c0*/  BRA `(.L_x_21) ;  /* 0xffffff84009c7947 */ /* 0x000fea000383ffff */
.L_x_28:
[----:B-1----:R-:W-:-:S07]  /*90d0*/  MOV R2, UR33 ;  /* 0x0000002100027c02 */ /* 0x002fce0008000f00 */
.L_x_131:
[----:B-1----:R1:W2:Y:S02]  /*90e0*/  SYNCS.PHASECHK.TRANS64.TRYWAIT P0, [R2+URZ+0x10], R4 ;  /* 0x00001004020075a7 */ /* 0x0022a400080011ff */
[----:B--2---:R-:W-:Y:S05]  /*90f0*/  @!P0 NANOSLEEP.SYNCS 0x989680 ;  /* 0x009896800000895d */ /* 0x004fea0003900000 */
[----:B------:R-:W2:Y:S02]  /*9100*/  @!P0 SYNCS.PHASECHK.TRANS64 P0, [R2+URZ+0x10], R4 ;  /* 0x00001004020085a7 */ /* 0x000ea400080010ff */
[----:B--2---:R-:W-:Y:S05]  /*9110*/  @!P0 BRA `(.L_x_131) ;  /* 0xfffffffc00f08947 */ /* 0x004fea000383ffff */
[----:B------:R-:W-:Y:S05]  /*9120*/  BRA `(.L_x_27) ;  /* 0xffffff8800747947 */ /* 0x000fea000383ffff */
.L_x_32:
[----:B-1----:R1:W2:Y:S02]  /*9130*/  SYNCS.PHASECHK.TRANS64.TRYWAIT P0, [R2+URZ+0x70], R3 ;  /* 0x00007003020075a7 */ /* 0x0022a400080011ff */
[----:B--2---:R-:W-:Y:S05]  /*9140*/  @!P0 NANOSLEEP.SYNCS 0x989680 ;  /* 0x009896800000895d */ /* 0x004fea0003900000 */
[----:B------:R-:W2:Y:S02]  /*9150*/  @!P0 SYNCS.PHASECHK.TRANS64 P0, [R2+URZ+0x70], R3 ;  /* 0x00007003020085a7 */ /* 0x000ea400080010ff */
[----:B--2---:R-:W-:Y:S05]  /*9160*/  @!P0 BRA `(.L_x_32) ;  /* 0xfffffffc00f08947 */ /* 0x004fea000383ffff */
[----:B------:R-:W-:Y:S05]  /*9170*/  BRA `(.L_x_132) ;  /* 0xffffff8c002c7947 */ /* 0x000fea000383ffff */
.L_x_36:
[----:B----4-:R-:W-:-:S07]  /*9180*/  MOV R0, UR4 ;  /* 0x0000000400007c02 */ /* 0x010fce0008000f00 */
.L_x_133:
[----:B-1----:R1:W2:Y:S02]  /*9190*/  SYNCS.PHASECHK.TRANS64.TRYWAIT P0, [R0+URZ], R2 ;  /* 0x00000002000075a7 */ /* 0x0022a400080011ff */
[----:B--2---:R-:W-:Y:S05]  /*91a0*/  @!P0 NANOSLEEP.SYNCS 0x989680 ;  /* 0x009896800000895d */ /* 0x004fea0003900000 */
[----:B------:R-:W2:Y:S02]  /*91b0*/  @!P0 SYNCS.PHASECHK.TRANS64 P0, [R0+URZ], R2 ;  /* 0x00000002000085a7 */ /* 0x000ea400080010ff */
[----:B--2---:R-:W-:Y:S05]  /*91c0*/  @!P0 BRA `(.L_x_133) ;  /* 0xfffffffc00f08947 */ /* 0x004fea000383ffff */
[----:B------:R-:W-:Y:S05]  /*91d0*/  BRA `(.L_x_134) ;  /* 0xffffff90009c7947 */ /* 0x000fea000383ffff */
.L_x_39:
[----:B-1----:R1:W2:Y:S02]  /*91e0*/  SYNCS.PHASECHK.TRANS64.TRYWAIT P0, [R0+URZ+0xd0], R4 ;  /* 0x0000d004000075a7 */ /* 0x0022a400080011ff */
[----:B--2---:R-:W-:Y:S05]  /*91f0*/  @!P0 NANOSLEEP.SYNCS 0x989680 ;  /* 0x009896800000895d */ /* 0x004fea0003900000 */
[----:B------:R-:W2:Y:S02]  /*9200*/  @!P0 SYNCS.PHASECHK.TRANS64 P0, [R0+URZ+0xd0], R4 ;  /* 0x0000d004000085a7 */ /* 0x000ea400080010ff */
[----:B--2---:R-:W-:Y:S05]  /*9210*/  @!P0 BRA `(.L_x_39) ;  /* 0xfffffffc00f08947 */ /* 0x004fea000383ffff */
[----:B------:R-:W-:Y:S05]  /*9220*/  BRA `(.L_x_135) ;  /* 0xffffff9000f87947 */ /* 0x000fea000383ffff */
.L_x_40:
[----:B------:R-:W-:-:S07]  /*9230*/  MOV R0, UR5 ;  /* 0x0000000500007c02 */ /* 0x000fce0008000f00 */
.L_x_136:
[----:B-1----:R1:W2:Y:S02]  /*9240*/  SYNCS.PHASECHK.TRANS64.TRYWAIT P0, [R0+URZ+0x80], R5 ;  /* 0x00008005000075a7 */ /* 0x0022a400080011ff */
[----:B--2---:R-:W-:Y:S05]  /*9250*/  @!P0 NANOSLEEP.SYNCS 0x989680 ;  /* 0x009896800000895d */ /* 0x004fea0003900000 */
[----:B------:R-:W2:Y:S02]  /*9260*/  @!P0 SYNCS.PHASECHK.TRANS64 P0, [R0+URZ+0x80], R5 ;  /* 0x00008005000085a7 */ /* 0x000ea400080010ff */
[----:B--2---:R-:W-:Y:S05]  /*9270*/  @!P0 BRA `(.L_x_136) ;  /* 0xfffffffc00f08947 */ /* 0x004fea000383ffff */
[----:B------:R-:W-:Y:S05]  /*9280*/  BRA `(.L_x_137) ;  /* 0xffffff9400087947 */ /* 0x000fea000383ffff */
.L_x_41:
[----:B-1----:R1:W2:Y:S02]  /*9290*/  SYNCS.PHASECHK.TRANS64.TRYWAIT P1, [R0+URZ+0x70], R4 ;  /* 0x00007004000075a7 */ /* 0x0022a400080211ff */
[----:B--2---:R-:W-:Y:S05]  /*92a0*/  @!P1 NANOSLEEP.SYNCS 0x989680 ;  /* 0x009896800000995d */ /* 0x004fea0003900000 */
[----:B------:R-:W2:Y:S02]  /*92b0*/  @!P1 SYNCS.PHASECHK.TRANS64 P1, [R0+URZ+0x70], R4 ;  /* 0x00007004000095a7 */ /* 0x000ea400080210ff */
[----:B--2---:R-:W-:Y:S05]  /*92c0*/  @!P1 BRA `(.L_x_41) ;  /* 0xfffffffc00f09947 */ /* 0x004fea000383ffff */
[----:B------:R-:W-:Y:S05]  /*92d0*/  BRA `(.L_x_138) ;  /* 0xffffff9400387947 */ /* 0x000fea000383ffff */
.L_x_44:
[----:B------:R-:W-:-:S07]  /*92e0*/  MOV R0, UR5 ;  /* 0x0000000500007c02 */ /* 0x000fce0008000f00 */
.L_x_139:
[----:B-1----:R1:W2:Y:S02]  /*92f0*/  SYNCS.PHASECHK.TRANS64.TRYWAIT P0, [R0+URZ+0x80], R2 ;  /* 0x00008002000075a7 */ /* 0x0022a400080011ff */
[----:B--2---:R-:W-:Y:S05]  /*9300*/  @!P0 NANOSLEEP.SYNCS 0x989680 ;  /* 0x009896800000895d */ /* 0x004fea0003900000 */
[----:B------:R-:W2:Y:S02]  /*9310*/  @!P0 SYNCS.PHASECHK.TRANS64 P0, [R0+URZ+0x80], R2 ;  /* 0x00008002000085a7 */ /* 0x000ea400080010ff */
[----:B--2---:R-:W-:Y:S05]  /*9320*/  @!P0 BRA `(.L_x_139) ;  /* 0xfffffffc00f08947 */ /* 0x004fea000383ffff */
[----:B------:R-:W-:Y:S05]  /*9330*/  BRA `(.L_x_43) ;  /* 0xffffff94008c7947 */ /* 0x000fea000383ffff */
.L_x_51:
[----:B-1----:R1:W2:Y:S02]  /*9340*/  SYNCS.PHASECHK.TRANS64.TRYWAIT P1, [R0+URZ+0x70], R2 ;  /* 0x00007002000075a7 */ /* 0x0022a400080211ff */
[----:B--2---:R-:W-:Y:S05]  /*9350*/  @!P1 NANOSLEEP.SYNCS 0x989680 ;  /* 0x009896800000995d */ /* 0x004fea0003900000 */
[----:B------:R-:W2:Y:S02]  /*9360*/  @!P1 SYNCS.PHASECHK.TRANS64 P1, [R0+URZ+0x70], R2 ;  /* 0x00007002000095a7 */ /* 0x000ea400080210ff */
[----:B--2---:R-:W-:Y:S05]  /*9370*/  @!P1 BRA `(.L_x_51) ;  /* 0xfffffffc00f09947 */ /* 0x004fea000383ffff */
[----:B------:R-:W-:Y:S05]  /*9380*/  BRA `(.L_x_140) ;  /* 0xffffff9c001c7947 */ /* 0x000fea000383ffff */
.L_x_52:
[----:B------:R-:W-:-:S07]  /*9390*/  MOV R2, UR6 ;  /* 0x0000000600027c02 */ /* 0x000fce0008000f00 */
.L_x_141:
[----:B-1----:R1:W2:Y:S02]  /*93a0*/  SYNCS.PHASECHK.TRANS64.TRYWAIT P0, [R2+URZ+0xb0], R0 ;  /* 0x0000b000020075a7 */ /* 0x0022a400080011ff */
[----:B--2---:R-:W-:Y:S05]  /*93b0*/  @!P0 NANOSLEEP.SYNCS 0x989680 ;  /* 0x009896800000895d */ /* 0x004fea0003900000 */
[----:B------:R-:W2:Y:S02]  /*93c0*/  @!P0 SYNCS.PHASECHK.TRANS64 P0, [R2+URZ+0xb0], R0 ;  /* 0x0000b000020085a7 */ /* 0x000ea400080010ff */
[----:B--2---:R-:W-:Y:S05]  /*93d0*/  @!P0 BRA `(.L_x_141) ;  /* 0xfffffffc00f08947 */ /* 0x004fea000383ffff */
[----:B------:R-:W-:Y:S05]  /*93e0*/  BRA `(.L_x_142) ;  /* 0xffffff9c006c7947 */ /* 0x000fea000383ffff */
.L_x_55:
[----:B------:R-:W-:Y:S07]  /*93f0*/  MOV R0, UR11 ;  /* 0x0000000b00007c02 */ /* 0x000fee0008000f00 */
.L_x_143:
[----:B-1----:R1:W2:Y:S02]  /*9400*/  SYNCS.PHASECHK.TRANS64.TRYWAIT P0, [R0+URZ], R2 ;  /* 0x00000002000075a7 */ /* 0x0022a400080011ff */
[----:B--2---:R-:W-:Y:S05]  /*9410*/  @!P0 NANOSLEEP.SYNCS 0x989680 ;  /* 0x009896800000895d */ /* 0x004fea0003900000 */
[----:B------:R-:W2:Y:S02]  /*9420*/  @!P0 SYNCS.PHASECHK.TRANS64 P0, [R0+URZ], R2 ;  /* 0x00000002000085a7 */ /* 0x000ea400080010ff */
[----:B--2---:R-:W-:Y:S05]  /*9430*/  @!P0 BRA `(.L_x_143) ;  /* 0xfffffffc00f08947 */ /* 0x004fea000383ffff */
[----:B------:R-:W-:Y:S05]  /*9440*/  BRA `(.L_x_54) ;  /* 0xffffff9c00887947 */ /* 0x000fea000383ffff */
.L_x_58:
[----:B------:R-:W-:-:S07]  /*9450*/  MOV R0, UR6 ;  /* 0x0000000600007c02 */ /* 0x000fce0008000f00 */
.L_x_144:
[----:B--2---:R2:W4:Y:S02]  /*9460*/  SYNCS.PHASECHK.TRANS64.TRYWAIT P0, [R0+URZ], R2 ;  /* 0x00000002000075a7 */ /* 0x00452400080011ff */
[----:B----4-:R-:W-:Y:S05]  /*9470*/  @!P0 NANOSLEEP.SYNCS 0x989680 ;  /* 0x009896800000895d */ /* 0x010fea0003900000 */
[----:B------:R-:W4:Y:S02]  /*9480*/  @!P0 SYNCS.PHASECHK.TRANS64 P0, [R0+URZ], R2 ;  /* 0x00000002000085a7 */ /* 0x000f2400080010ff */
[----:B----4-:R-:W-:Y:S05]  /*9490*/  @!P0 BRA `(.L_x_144) ;  /* 0xfffffffc00f08947 */ /* 0x010fea000383ffff */
[----:B------:R-:W-:Y:S05]  /*94a0*/  BRA `(.L_x_145) ;  /* 0xffffffa000b47947 */ /* 0x000fea000383ffff */
.L_x_59:
[----:B------:R-:W-:-:S07]  /*94b0*/  MOV R0, UR6 ;  /* 0x0000000600007c02 */ /* 0x000fce0008000f00 */
.L_x_146:
[----:B-1----:R1:W2:Y:S02]  /*94c0*/  SYNCS.PHASECHK.TRANS64.TRYWAIT P0, [R0+URZ], R3 ;  /* 0x00000003000075a7 */ /* 0x0022a400080011ff */
[----:B--2---:R-:W-:Y:S05]  /*94d0*/  @!P0 NANOSLEEP.SYNCS 0x989680 ;  /* 0x009896800000895d */ /* 0x004fea0003900000 */
[----:B------:R-:W2:Y:S02]  /*94e0*/  @!P0 SYNCS.PHASECHK.TRANS64 P0, [R0+URZ], R3 ;  /* 0x00000003000085a7 */ /* 0x000ea400080010ff */
[----:B--2---:R-:W-:Y:S05]  /*94f0*/  @!P0 BRA `(.L_x_146) ;  /* 0xfffffffc00f08947 */ /* 0x004fea000383ffff */
[----:B------:R-:W-:Y:S05]  /*9500*/  BRA `(.L_x_147) ;  /* 0xffffffa000c07947 */ /* 0x000fea000383ffff */
.L_x_60:
[----:B------:R-:W-:-:S07]  /*9510*/  MOV R0, UR6 ;  /* 0x0000000600007c02 */ /* 0x000fce0008000f00 */
.L_x_148:
[----:B-1----:R1:W2:Y:S02]  /*9520*/  SYNCS.PHASECHK.TRANS64.TRYWAIT P0, [R0+URZ], R3 ;  /* 0x00000003000075a7 */ /* 0x0022a400080011ff */
[----:B--2---:R-:W-:Y:S05]  /*9530*/  @!P0 NANOSLEEP.SYNCS 0x989680 ;  /* 0x009896800000895d */ /* 0x004fea0003900000 */
[----:B------:R-:W2:Y:S02]  /*9540*/  @!P0 SYNCS.PHASECHK.TRANS64 P0, [R0+URZ], R3 ;  /* 0x00000003000085a7 */ /* 0x000ea400080010ff */
[----:B--2---:R-:W-:Y:S05]  /*9550*/  @!P0 BRA `(.L_x_148) ;  /* 0xfffffffc00f08947 */ /* 0x004fea000383ffff */
[----:B------:R-:W-:Y:S05]  /*9560*/  BRA `(.L_x_149) ;  /* 0xffffffa000cc7947 */ /* 0x000fea000383ffff */
.L_x_61:
[----:B-1----:R-:W-:-:S07]  /*9570*/  MOV R0, UR7 ;  /* 0x0000000700007c02 */ /* 0x002fce0008000f00 */
.L_x_150:
[----:B-1----:R1:W2:Y:S02]  /*9580*/  SYNCS.PHASECHK.TRANS64.TRYWAIT P0, [R0+URZ], R2 ;  /* 0x00000002000075a7 */ /* 0x0022a400080011ff */
[----:B--2---:R-:W-:Y:S05]  /*9590*/  @!P0 NANOSLEEP.SYNCS 0x989680 ;  /* 0x009896800000895d */ /* 0x004fea0003900000 */
[----:B------:R-:W2:Y:S02]  /*95a0*/  @!P0 SYNCS.PHASECHK.TRANS64 P0, [R0+URZ], R2 ;  /* 0x00000002000085a7 */ /* 0x000ea400080010ff */
[----:B--2---:R-:W-:Y:S05]  /*95b0*/  @!P0 BRA `(.L_x_150) ;  /* 0xfffffffc00f08947 */ /* 0x004fea000383ffff */
[----:B------:R-:W-:Y:S05]  /*95c0*/  BRA `(.L_x_151) ;  /* 0xffffffa000d87947 */ /* 0x000fea000383ffff */
.L_x_66:
[----:B--2---:R2:W3:Y:S02]  /*95d0*/  SYNCS.PHASECHK.TRANS64.TRYWAIT P0, [R0+URZ+0x70], R2 ;  /* 0x00007002000075a7 */ /* 0x0044e400080011ff */
[----:B---3--:R-:W-:Y:S05]  /*95e0*/  @!P0 NANOSLEEP.SYNCS 0x989680 ;  /* 0x009896800000895d */ /* 0x008fea0003900000 */
[----:B------:R-:W3:Y:S02]  /*95f0*/  @!P0 SYNCS.PHASECHK.TRANS64 P0, [R0+URZ+0x70], R2 ;  /* 0x00007002000085a7 */ /* 0x000ee400080010ff */
[----:B---3--:R-:W-:Y:S05]  /*9600*/  @!P0 BRA `(.L_x_66) ;  /* 0xfffffffc00f08947 */ /* 0x008fea000383ffff */
[----:B------:R-:W-:Y:S05]  /*9610*/  BRA `(.L_x_152) ;  /* 0xffffffa400e47947 */ /* 0x000fea000383ffff */
.L_x_69:
[----:B------:R-:W-:Y:S07]  /*9620*/  MOV R0, UR7 ;  /* 0x0000000700007c02 */ /* 0x000fee0008000f00 */
.L_x_153:
[----:B--2---:R2:W3:Y:S02]  /*9630*/  SYNCS.PHASECHK.TRANS64.TRYWAIT P0, [R0+URZ+0x68], R2 ;  /* 0x00006802000075a7 */ /* 0x0044e400080011ff */
[----:B---3--:R-:W-:Y:S05]  /*9640*/  @!P0 NANOSLEEP.SYNCS 0x989680 ;  /* 0x009896800000895d */ /* 0x008fea0003900000 */
[----:B------:R-:W3:Y:S02]  /*9650*/  @!P0 SYNCS.PHASECHK.TRANS64 P0, [R0+URZ+0x68], R2 ;  /* 0x00006802000085a7 */ /* 0x000ee400080010ff */
[----:B---3--:R-:W-:Y:S05]  /*9660*/  @!P0 BRA `(.L_x_153) ;  /* 0xfffffffc00f08947 */ /* 0x008fea000383ffff */
[----:B------:R-:W-:Y:S05]  /*9670*/  BRA `(.L_x_68) ;  /* 0xffffffa800c47947 */ /* 0x000fea000383ffff */
.L_x_72:
[----:B------:R-:W-:Y:S07]  /*9680*/  MOV R0, UR7 ;  /* 0x0000000700007c02 */ /* 0x000fee0008000f00 */
.L_x_154:
[----:B-1----:R1:W2:Y:S02]  /*9690*/  SYNCS.PHASECHK.TRANS64.TRYWAIT P0, [R0+URZ+0x40], R14 ;  /* 0x0000400e000075a7 */ /* 0x0022a400080011ff */
[----:B--2---:R-:W-:Y:S05]  /*96a0*/  @!P0 NANOSLEEP.SYNCS 0x989680 ;  /* 0x009896800000895d */ /* 0x004fea0003900000 */
[----:B------:R-:W2:Y:S02]  /*96b0*/  @!P0 SYNCS.PHASECHK.TRANS64 P0, [R0+URZ+0x40], R14 ;  /* 0x0000400e000085a7 */ /* 0x000ea400080010ff */
[----:B--2---:R-:W-:Y:S05]  /*96c0*/  @!P0 BRA `(.L_x_154) ;  /* 0xfffffffc00f08947 */ /* 0x004fea000383ffff */
[----:B------:R-:W-:Y:S05]  /*96d0*/  BRA `(.L_x_155) ;  /* 0xffffffac003c7947 */ /* 0x000fea000383ffff */
.L_x_73:
[----:B------:R-:W-:Y:S07]  /*96e0*/  MOV R0, UR7 ;  /* 0x0000000700007c02 */ /* 0x000fee0008000f00 */
.L_x_156:
[----:B-1----:R1:W2:Y:S02]  /*96f0*/  SYNCS.PHASECHK.TRANS64.TRYWAIT P0, [R0+URZ+0x48], R14 ;  /* 0x0000480e000075a7 */ /* 0x0022a400080011ff */
[----:B--2---:R-:W-:Y:S05]  /*9700*/  @!P0 NANOSLEEP.SYNCS 0x989680 ;  /* 0x009896800000895d */ /* 0x004fea0003900000 */
[----:B------:R-:W2:Y:S02]  /*9710*/  @!P0 SYNCS.PHASECHK.TRANS64 P0, [R0+URZ+0x48], R14 ;  /* 0x0000480e000085a7 */ /* 0x000ea400080010ff */
[----:B--2---:R-:W-:Y:S05]  /*9720*/  @!P0 BRA `(.L_x_156) ;  /* 0xfffffffc00f08947 */ /* 0x004fea000383ffff */
[----:B------:R-:W-:Y:S05]  /*9730*/  BRA `(.L_x_157) ;  /* 0xffffffac00747947 */ /* 0x000fea000383ffff */
.L_x_74:
[----:B------:R-:W-:Y:S07]  /*9740*/  MOV R0, UR7 ;  /* 0x0000000700007c02 */ /* 0x000fee0008000f00 */
.L_x_158:
[----:B-1----:R1:W2:Y:S02]  /*9750*/  SYNCS.PHASECHK.TRANS64.TRYWAIT P0, [R0+URZ+0x50], R14 ;  /* 0x0000500e000075a7 */ /* 0x0022a400080011ff */
[----:B--2---:R-:W-:Y:S05]  /*9760*/  @!P0 NANOSLEEP.SYNCS 0x989680 ;  /* 0x009896800000895d */ /* 0x004fea0003900000 */
[----:B------:R-:W2:Y:S02]  /*9770*/  @!P0 SYNCS.PHASECHK.TRANS64 P0, [R0+URZ+0x50], R14 ;  /* 0x0000500e000085a7 */ /* 0x000ea400080010ff */
[----:B--2---:R-:W-:Y:S05]  /*9780*/  @!P0 BRA `(.L_x_158) ;  /* 0xfffffffc00f08947 */ /* 0x004fea000383ffff */
[----:B------:R-:W-:Y:S05]  /*9790*/  BRA `(.L_x_159) ;  /* 0xffffffac00b87947 */ /* 0x000fea000383ffff */
.L_x_75:
[----:B------:R-:W-:Y:S07]  /*97a0*/  MOV R0, UR7 ;  /* 0x0000000700007c02 */ /* 0x000fee0008000f00 */
.L_x_160:
[----:B-1----:R1:W2:Y:S02]  /*97b0*/  SYNCS.PHASECHK.TRANS64.TRYWAIT P0, [R0+URZ+0x58], R14 ;  /* 0x0000580e000075a7 */ /* 0x0022a400080011ff */
[----:B--2---:R-:W-:Y:S05]  /*97c0*/  @!P0 NANOSLEEP.SYNCS 0x989680 ;  /* 0x009896800000895d */ /* 0x004fea0003900000 */
[----:B------:R-:W2:Y:S02]  /*97d0*/  @!P0 SYNCS.PHASECHK.TRANS64 P0, [R0+URZ+0x58], R14 ;  /* 0x0000580e000085a7 */ /* 0x000ea400080010ff */
[----:B--2---:R-:W-:Y:S05]  /*97e0*/  @!P0 BRA `(.L_x_160) ;  /* 0xfffffffc00f08947 */ /* 0x004fea000383ffff */
[----:B------:R-:W-:Y:S05]  /*97f0*/  BRA `(.L_x_161) ;  /* 0xffffffb0003c7947 */ /* 0x000fea000383ffff */
.L_x_77:
[----:B------:R-:W-:-:S07]  /*9800*/  MOV R0, UR7 ;  /* 0x0000000700007c02 */ /* 0x000fce0008000f00 */
.L_x_162:
[----:B-1----:R1:W3:Y:S02]  /*9810*/  SYNCS.PHASECHK.TRANS64.TRYWAIT P0, [R0+URZ+0x40], R2 ;  /* 0x00004002000075a7 */ /* 0x0022e400080011ff */
[----:B---3--:R-:W-:Y:S05]  /*9820*/  @!P0 NANOSLEEP.SYNCS 0x989680 ;  /* 0x009896800000895d */ /* 0x008fea0003900000 */
[----:B------:R-:W3:Y:S02]  /*9830*/  @!P0 SYNCS.PHASECHK.TRANS64 P0, [R0+URZ+0x40], R2 ;  /* 0x00004002000085a7 */ /* 0x000ee400080010ff */
[----:B---3--:R-:W-:Y:S05]  /*9840*/  @!P0 BRA `(.L_x_162) ;  /* 0xfffffffc00f08947 */ /* 0x008fea000383ffff */
[----:B------:R-:W-:Y:S05]  /*9850*/  BRA `(.L_x_163) ;  /* 0xffffffb000ac7947 */ /* 0x000fea000383ffff */
.L_x_78:
[----:B-1----:R-:W-:-:S07]  /*9860*/  MOV R0, UR7 ;  /* 0x0000000700007c02 */ /* 0x002fce0008000f00 */
.L_x_164:
[----:B-1----:R1:W3:Y:S02]  /*9870*/  SYNCS.PHASECHK.TRANS64.TRYWAIT P0, [R0+URZ+0x48], R2 ;  /* 0x00004802000075a7 */ /* 0x0022e400080011ff */
[----:B---3--:R-:W-:Y:S05]  /*9880*/  @!P0 NANOSLEEP.SYNCS 0x989680 ;  /* 0x009896800000895d */ /* 0x008fea0003900000 */
[----:B------:R-:W3:Y:S02]  /*9890*/  @!P0 SYNCS.PHASECHK.TRANS64 P0, [R0+URZ+0x48], R2 ;  /* 0x00004802000085a7 */ /* 0x000ee400080010ff */
[----:B---3--:R-:W-:Y:S05]  /*98a0*/  @!P0 BRA `(.L_x_164) ;  /* 0xfffffffc00f08947 */ /* 0x008fea000383ffff */
[----:B------:R-:W-:Y:S05]  /*98b0*/  BRA `(.L_x_165) ;  /* 0xffffffb0009c7947 */ /* 0x000fea000383ffff */
.L_x_79:
[----:B-1----:R-:W-:-:S07]  /*98c0*/  MOV R0, UR7 ;  /* 0x0000000700007c02 */ /* 0x002fce0008000f00 */
.L_x_166:
[----:B-1----:R1:W3:Y:S02]  /*98d0*/  SYNCS.PHASECHK.TRANS64.TRYWAIT P0, [R0+URZ+0x50], R2 ;  /* 0x00005002000075a7 */ /* 0x0022e400080011ff */
[----:B---3--:R-:W-:Y:S05]  /*98e0*/  @!P0 NANOSLEEP.SYNCS 0x989680 ;  /* 0x009896800000895d */ /* 0x008fea0003900000 */
[----:B------:R-:W3:Y:S02]  /*98f0*/  @!P0 SYNCS.PHASECHK.TRANS64 P0, [R0+URZ+0x50], R2 ;  /* 0x00005002000085a7 */ /* 0x000ee400080010ff */
[----:B---3--:R-:W-:Y:S05]  /*9900*/  @!P0 BRA `(.L_x_166) ;  /* 0xfffffffc00f08947 */ /* 0x008fea000383ffff */
[----:B------:R-:W-:Y:S05]  /*9910*/  BRA `(.L_x_167) ;  /* 0xffffffb0008c7947 */ /* 0x000fea000383ffff */
.L_x_81:
[----:B--2---:R2:W4:Y:S02]  /*9920*/  SYNCS.PHASECHK.TRANS64.TRYWAIT P0, [R0+URZ+0x70], R2 ;  /* 0x00007002000075a7 */ /* 0x00452400080011ff */
[----:B----4-:R-:W-:Y:S05]  /*9930*/  @!P0 NANOSLEEP.SYNCS 0x989680 ;  /* 0x009896800000895d */ /* 0x010fea0003900000 */
[----:B------:R-:W4:Y:S02]  /*9940*/  @!P0 SYNCS.PHASECHK.TRANS64 P0, [R0+URZ+0x70], R2 ;  /* 0x00007002000085a7 */ /* 0x000f2400080010ff */
[----:B----4-:R-:W-:Y:S05]  /*9950*/  @!P0 BRA `(.L_x_81) ;  /* 0xfffffffc00f08947 */ /* 0x010fea000383ffff */
[----:B------:R-:W-:Y:S05]  /*9960*/  BRA `(.L_x_168) ;  /* 0xffffffb400607947 */ /* 0x000fea000383ffff */
.L_x_92:
[----:B-1----:R-:W-:Y:S04]  /*9970*/  MOV R0, UR48 ;  /* 0x0000003000007c02 */ /* 0x002fe80008000f00 */
[----:B------:R1:W3:Y:S03]  /*9980*/  SYNCS.PHASECHK.TRANS64.TRYWAIT P1, [R0+URZ+0x20], R3 ;  /* 0x00002003000075a7 */ /* 0x0002e600080211ff */
[----:B---3--:R-:W-:Y:S05]  /*9990*/  @!P1 NANOSLEEP.SYNCS 0x989680 ;  /* 0x009896800000995d */ /* 0x008fea0003900000 */
[----:B------:R-:W3:Y:S02]  /*99a0*/  @!P1 SYNCS.PHASECHK.TRANS64 P1, [R0+URZ+0x20], R3 ;  /* 0x00002003000095a7 */ /* 0x000ee400080210ff */
[----:B---3--:R-:W-:Y:S05]  /*99b0*/  @!P1 BRA `(.L_x_92) ;  /* 0xfffffffc00ec9947 */ /* 0x008fea000383ffff */
[----:B------:R-:W-:Y:S05]  /*99c0*/  BRA `(.L_x_91) ;  /* 0xffffffc000987947 */ /* 0x000fea000383ffff */
.L_x_94:
[----:B-1----:R1:W2:Y:S02]  /*99d0*/  SYNCS.PHASECHK.TRANS64.TRYWAIT P0, [R64+URZ+0x90], R2 ;  /* 0x00009002400075a7 */ /* 0x0022a400080011ff */
[----:B--2---:R-:W-:Y:S05]  /*99e0*/  @!P0 NANOSLEEP.SYNCS 0x989680 ;  /* 0x009896800000895d */ /* 0x004fea0003900000 */
[----:B------:R-:W2:Y:S02]  /*99f0*/  @!P0 SYNCS.PHASECHK.TRANS64 P0, [R64+URZ+0x90], R2 ;  /* 0x00009002400085a7 */ /* 0x000ea400080010ff */
[----:B--2---:R-:W-:Y:S05]  /*9a00*/  @!P0 BRA `(.L_x_94) ;  /* 0xfffffffc00f08947 */ /* 0x004fea000383ffff */
[----:B------:R-:W-:Y:S05]  /*9a10*/  BRA `(.L_x_93) ;  /* 0xffffffc000c47947 */ /* 0x000fea000383ffff */
.L_x_103:
[----:B--2---:R2:W3:Y:S02]  /*9a20*/  SYNCS.PHASECHK.TRANS64.TRYWAIT P0, [R2+URZ+0x20], R0 ;  /* 0x00002000020075a7 */ /* 0x0044e400080011ff */
[----:B---3--:R-:W-:Y:S05]  /*9a30*/  @!P0 NANOSLEEP.SYNCS 0x989680 ;  /* 0x009896800000895d */ /* 0x008fea0003900000 */
[----:B------:R-:W3:Y:S02]  /*9a40*/  @!P0 SYNCS.PHASECHK.TRANS64 P0, [R2+URZ+0x20], R0 ;  /* 0x00002000020085a7 */ /* 0x000ee400080010ff */
[----:B---3--:R-:W-:Y:S05]  /*9a50*/  @!P0 BRA `(.L_x_103) ;  /* 0xfffffffc00f08947 */ /* 0x008fea000383ffff */
[----:B------:R-:W-:Y:S05]  /*9a60*/  BRA `(.L_x_102) ;  /* 0xffffffcc00a87947 */ /* 0x000fea000383ffff */
.L_x_111:
[----:B--2---:R2:W3:Y:S02]  /*9a70*/  SYNCS.PHASECHK.TRANS64.TRYWAIT P0, [R0+URZ+0x20], R5 ;  /* 0x00002005000075a7 */ /* 0x0044e400080011ff */
[----:B---3--:R-:W-:Y:S05]  /*9a80*/  @!P0 NANOSLEEP.SYNCS 0x989680 ;  /* 0x009896800000895d */ /* 0x008fea0003900000 */
[----:B------:R-:W3:Y:S02]  /*9a90*/  @!P0 SYNCS.PHASECHK.TRANS64 P0, [R0+URZ+0x20], R5 ;  /* 0x00002005000085a7 */ /* 0x000ee400080010ff */
[----:B---3--:R-:W-:Y:S05]  /*9aa0*/  @!P0 BRA `(.L_x_111) ;  /* 0xfffffffc00f08947 */ /* 0x008fea000383ffff */
[----:B------:R-:W-:Y:S05]  /*9ab0*/  BRA `(.L_x_110) ;  /* 0xffffffd800ac7947 */ /* 0x000fea000383ffff */
.L_x_119:
[----:B--2---:R2:W3:Y:S02]  /*9ac0*/  SYNCS.PHASECHK.TRANS64.TRYWAIT P0, [R2+URZ+0x20], R0 ;  /* 0x00002000020075a7 */ /* 0x0044e400080011ff */
[----:B---3--:R-:W-:Y:S05]  /*9ad0*/  @!P0 NANOSLEEP.SYNCS 0x989680 ;  /* 0x009896800000895d */ /* 0x008fea0003900000 */
[----:B------:R-:W3:Y:S02]  /*9ae0*/  @!P0 SYNCS.PHASECHK.TRANS64 P0, [R2+URZ+0x20], R0 ;  /* 0x00002000020085a7 */ /* 0x000ee400080010ff */
[----:B---3--:R-:W-:Y:S05]  /*9af0*/  @!P0 BRA `(.L_x_119) ;  /* 0xfffffffc00f08947 */ /* 0x008fea000383ffff */
[----:B------:R-:W-:Y:S05]  /*9b00*/  BRA `(.L_x_118) ;  /* 0xffffffe400b07947 */ /* 0x000fea000383ffff */
        .weak           $__internal_0_$__cuda_sm10x_tcgen05_guardrail_trap_col_being_dealloced_not_returned_by_alloc
        .type           $__internal_0_$__cuda_sm10x_tcgen05_guardrail_trap_col_being_dealloced_not_returned_by_alloc,@function
        .size           $__internal_0_$__cuda_sm10x_tcgen05_guardrail_trap_col_being_dealloced_not_returned_by_alloc,($__internal_1_$__cuda_sm10x_tcgen05_guardrail_trap_phase_invalid_during_alloc - $__internal_0_$__cuda_sm10x_tcgen05_guardrail_trap_col_being_dealloced_not_returned_by_alloc)
$__internal_0_$__cuda_sm10x_tcgen05_guardrail_trap_col_being_dealloced_not_returned_by_alloc:
[----:B------:R-:W-:Y:S05]  /*9b10*/  BPT.TRAP 0x1 ;  /* 0x000000040000795c */ /* 0x000fea0000300000 */
[----:B------:R-:W-:-:S04]  /*9b20*/  HFMA2 R3, -RZ, RZ, 0, 0 ;  /* 0x00000000ff037431 */ /* 0x000fc800000001ff */
[----:B------:R-:W-:Y:S05]  /*9b30*/  RET.REL.NODEC R2 `(_ZN7cutlass13device_kernelINS_4gemm6kernel13GemmUniversalIN4cute5tupleIJiiiiEEENS1_10collective13CollectiveMmaINS1_35MainloopSm100TmaUmmaWarpSpecializedILi2ELi2ELi4ENS5_IJNS4_1CILi1EEESB_SB_EEEEENS5_IJNSA_ILi64EEENSA_ILi256EEENSA_ILi128EEEEEENS_6half_tENS5_IJlSB_lEEESI_SJ_NS4_8TiledMMAINS4_8MMA_AtomIJNS4_20SM100_MMA_F16BF16_SSISI_SI_fLi64ELi256ELNS4_4UMMA5MajorE0ELSO_0ELNSN_7ScaleInE0ELSP_0EEEEEENS4_6LayoutISC_NS5_IJNSA_ILi0EEEST_ST_EEEEENS5_IJNS4_10UnderscoreESW_SW_EEEEENS4_13SM90_TMA_LOADENS4_14ComposedLayoutINS4_7SwizzleILi3ELi4ELi3EEENS4_18smem_ptr_flag_bitsILi16EEENSS_INS5_IJNSA_ILi8EEESE_EEENS5_IJSE_SB_EEEEEEEvNS4_8identityESZ_S19_vS1A_EENS_8epilogue10collective18CollectiveEpilogueINS1C_23Sm100TmaWarpSpecializedILi4ELi2ELi32ELb1ELb0EEEJSH_NS5_IJNSS_ISE_SB_EES1H_EEESI_SJ_SI_SJ_NS1C_6fusion15FusionCallbacksIS1G_NS1J_17LinearCombinationISI_fSI_fLNS_15FloatRoundStyleE2EEESH_S1I_JEEENS4_5SM1004TMEM4LOAD26SM100_TMEM_LOAD_16dp256b8xESZ_S19_NS4_17SM75_U32x4_LDSM_NENS4_14SM90_TMA_STOREES19_NS4_17SM90_U32x4_STSM_NENS4_39AutoVectorizingCopyWithAssumedAlignmentILi128EEEEEEvvEEEEvNT_6ParamsE) ;  /* 0xffffff6402307950 */ /* 0x000fea0003c3ffff */
        .weak           $__internal_1_$__cuda_sm10x_tcgen05_guardrail_trap_phase_invalid_during_alloc
        .type           $__internal_1_$__cuda_sm10x_tcgen05_guardrail_trap_phase_invalid_during_alloc,@function
        .size           $__internal_1_$__cuda_sm10x_tcgen05_guardrail_trap_phase_invalid_during_alloc,($__internal_2_$__cuda_sm10x_tcgen05_guardrail_trap_unallocated_columns_being_dealloced - $__internal_1_$__cuda_sm10x_tcgen05_guardrail_trap_phase_invalid_during_alloc)
$__internal_1_$__cuda_sm10x_tcgen05_guardrail_trap_phase_invalid_during_alloc:
[----:B------:R-:W-:Y:S05]  /*9b40*/  BPT.TRAP 0x1 ;  /* 0x000000040000795c */ /* 0x000fea0000300000 */
[----:B------:R-:W-:-:S04]  /*9b50*/  MOV R3, 0x0 ;  /* 0x0000000000037802 */ /* 0x000fc80000000f00 */
[----:B------:R-:W-:Y:S05]  /*9b60*/  RET.REL.NODEC R2 `(_ZN7cutlass13device_kernelINS_4gemm6kernel13GemmUniversalIN4cute5tupleIJiiiiEEENS1_10collective13CollectiveMmaINS1_35MainloopSm100TmaUmmaWarpSpecializedILi2ELi2ELi4ENS5_IJNS4_1CILi1EEESB_SB_EEEEENS5_IJNSA_ILi64EEENSA_ILi256EEENSA_ILi128EEEEEENS_6half_tENS5_IJlSB_lEEESI_SJ_NS4_8TiledMMAINS4_8MMA_AtomIJNS4_20SM100_MMA_F16BF16_SSISI_SI_fLi64ELi256ELNS4_4UMMA5MajorE0ELSO_0ELNSN_7ScaleInE0ELSP_0EEEEEENS4_6LayoutISC_NS5_IJNSA_ILi0EEEST_ST_EEEEENS5_IJNS4_10UnderscoreESW_SW_EEEEENS4_13SM90_TMA_LOADENS4_14ComposedLayoutINS4_7SwizzleILi3ELi4ELi3EEENS4_18smem_ptr_flag_bitsILi16EEENSS_INS5_IJNSA_ILi8EEESE_EEENS5_IJSE_SB_EEEEEEEvNS4_8identityESZ_S19_vS1A_EENS_8epilogue10collective18CollectiveEpilogueINS1C_23Sm100TmaWarpSpecializedILi4ELi2ELi32ELb1ELb0EEEJSH_NS5_IJNSS_ISE_SB_EES1H_EEESI_SJ_SI_SJ_NS1C_6fusion15FusionCallbacksIS1G_NS1J_17LinearCombinationISI_fSI_fLNS_15FloatRoundStyleE2EEESH_S1I_JEEENS4_5SM1004TMEM4LOAD26SM100_TMEM_LOAD_16dp256b8xESZ_S19_NS4_17SM75_U32x4_LDSM_NENS4_14SM90_TMA_STOREES19_NS4_17SM90_U32x4_STSM_NENS4_39AutoVectorizingCopyWithAssumedAlignmentILi128EEEEEEvvEEEEvNT_6ParamsE) ;  /* 0xffffff6402247950 */ /* 0x000fea0003c3ffff */
        .weak           $__internal_2_$__cuda_sm10x_tcgen05_guardrail_trap_unallocated_columns_being_dealloced
        .type           $__internal_2_$__cuda_sm10x_tcgen05_guardrail_trap_unallocated_columns_being_dealloced,@function
        .size           $__internal_2_$__cuda_sm10x_tcgen05_guardrail_trap_unallocated_columns_being_dealloced,(.L_x_170 - $__internal_2_$__cuda_sm10x_tcgen05_guardrail_trap_unallocated_columns_being_dealloced)
$__internal_2_$__cuda_sm10x_tcgen05_guardrail_trap_unallocated_columns_being_dealloced:
[----:B------:R-:W-:Y:S05]  /*9b70*/  BPT.TRAP 0x1 ;  /* 0x000000040000795c */ /* 0x000fea0000300000 */
[----:B------:R-:W-:-:S04]  /*9b80*/  HFMA2 R3, -RZ, RZ, 0, 0 ;  /* 0x00000000ff037431 */ /* 0x000fc800000001ff */
[----:B------:R-:W-:Y:S05]  /*9b90*/  RET.REL.NODEC R2 `(_ZN7cutlass13device_kernelINS_4gemm6kernel13GemmUniversalIN4cute5tupleIJiiiiEEENS1_10collective13CollectiveMmaINS1_35MainloopSm100TmaUmmaWarpSpecializedILi2ELi2ELi4ENS5_IJNS4_1CILi1EEESB_SB_EEEEENS5_IJNSA_ILi64EEENSA_ILi256EEENSA_ILi128EEEEEENS_6half_tENS5_IJlSB_lEEESI_SJ_NS4_8TiledMMAINS4_8MMA_AtomIJNS4_20SM100_MMA_F16BF16_SSISI_SI_fLi64ELi256ELNS4_4UMMA5MajorE0ELSO_0ELNSN_7ScaleInE0ELSP_0EEEEEENS4_6LayoutISC_NS5_IJNSA_ILi0EEEST_ST_EEEEENS5_IJNS4_10UnderscoreESW_SW_EEEEENS4_13SM90_TMA_LOADENS4_14ComposedLayoutINS4_7SwizzleILi3ELi4ELi3EEENS4_18smem_ptr_flag_bitsILi16EEENSS_INS5_IJNSA_ILi8EEESE_EEENS5_IJSE_SB_EEEEEEEvNS4_8identityESZ_S19_vS1A_EENS_8epilogue10collective18CollectiveEpilogueINS1C_23Sm100TmaWarpSpecializedILi4ELi2ELi32ELb1ELb0EEEJSH_NS5_IJNSS_ISE_SB_EES1H_EEESI_SJ_SI_SJ_NS1C_6fusion15FusionCallbacksIS1G_NS1J_17LinearCombinationISI_fSI_fLNS_15FloatRoundStyleE2EEESH_S1I_JEEENS4_5SM1004TMEM4LOAD26SM100_TMEM_LOAD_16dp256b8xESZ_S19_NS4_17SM75_U32x4_LDSM_NENS4_14SM90_TMA_STOREES19_NS4_17SM90_U32x4_STSM_NENS4_39AutoVectorizingCopyWithAssumedAlignmentILi128EEEEEEvvEEEEvNT_6ParamsE) ;  /* 0xffffff6402187950 */ /* 0x000fea0003c3ffff */
.L_x_169:
[----:B------:R-:W-:-:S00]  /*9ba0*/  BRA `(.L_x_169) ;  /* 0xfffffffc00fc7947 */ /* 0x000fc0000383ffff */
[----:B------:R-:W-:-:S00]  /*9bb0*/  NOP ;  /* 0x0000000000007918 */ /* 0x000fc00000000000 */
        /* <DEDUP_REMOVED lines=12> */
.L_x_170:


//--------------------- .nv.global.init           --------------------------
	.section	.nv.global.init,"aw",@progbits
.nv.global.init:
	.type		$str$27,@object
	.size		$str$27,($str$28 - $str$27)
$str$27:
        /*0000*/ 	.byte	0x28, 0x61, 0x64, 0x64, 0x72, 0x65, 0x73, 0x73, 0x20, 0x26, 0x20, 0x6d, 0x61, 0x73, 0x6b, 0x29
        /*0010*/ 	.byte	0x20, 0x3d, 0x3d, 0x20, 0x30, 0x00
	.type		$str$28,@object
	.size		$str$28,($str$26 - $str$28)
$str$28:
        /*0016*/ 	.byte	0x2f, 0x74, 0x6d, 0x70, 0x2f, 0x63, 0x75, 0x74, 0x6c, 0x61, 0x73, 0x73, 0x5f, 0x73, 0x77, 0x65
        /*0026*/ 	.byte	0x65, 0x70, 0x5f, 0x73, 0x72, 0x63, 0x2f, 0x69, 0x6e, 0x63, 0x6c, 0x75, 0x64, 0x65, 0x2f, 0x63
        /*0036*/ 	.byte	0x75, 0x74, 0x65, 0x2f, 0x70, 0x6f, 0x69, 0x6e, 0x74, 0x65, 0x72, 0x5f, 0x66, 0x6c, 0x61, 0x67
        /*0046*/ 	.byte	0x67, 0x65, 0x64, 0x2e, 0x68, 0x70, 0x70, 0x00
	.type		$str$26,@object
	.size		$str$26,($str$25 - $str$26)
$str$26:
        /*004e*/ 	.byte	0x2f, 0x74, 0x6d, 0x70, 0x2f, 0x63, 0x75, 0x74, 0x6c, 0x61, 0x73, 0x73, 0x5f, 0x73, 0x77, 0x65
        /*005e*/ 	.byte	0x65, 0x70, 0x5f, 0x73, 0x72, 0x63, 0x2f, 0x69, 0x6e, 0x63, 0x6c, 0x75, 0x64, 0x65, 0x2f, 0x63
        /*006e*/ 	.byte	0x75, 0x74, 0x65, 0x2f, 0x61, 0x74, 0x6f, 0x6d, 0x2f, 0x63, 0x6f, 0x70, 0x79, 0x5f, 0x74, 0x72
        /*007e*/ 	.byte	0x61, 0x69, 0x74, 0x73, 0x5f, 0x73, 0x6d, 0x31, 0x30, 0x30, 0x2e, 0x68, 0x70, 0x70, 0x00
	.type		$str$25,@object
	.size		$str$25,(__unnamed_1 - $str$25)
$str$25:
        /*008d*/ 	.byte	0x28, 0x28, 0x75, 0x69, 0x6e, 0x74, 0x33, 0x32, 0x5f, 0x74, 0x28, 0x74, 0x68, 0x72, 0x65, 0x61
        /*009d*/ 	.byte	0x64, 0x49, 0x64, 0x78, 0x2e, 0x78, 0x29, 0x20, 0x2f, 0x20, 0x33, 0x32, 0x29, 0x20, 0x25, 0x20
        /*00ad*/ 	.byte	0x34, 0x29, 0x20, 0x3d, 0x3d, 0x20, 0x28, 0x28, 0x28, 0x74, 0x6d, 0x65, 0x6d, 0x5f, 0x61, 0x64
        /*00bd*/ 	.byte	0x64, 0x72, 0x20, 0x3e, 0x3e, 0x20, 0x31, 0x36, 0x29, 0x20, 0x2f, 0x20, 0x33, 0x32, 0x29, 0x20
        /*00cd*/ 	.byte	0x25, 0x20, 0x34, 0x29, 0x00
	.type		__unnamed_1,@object
	.size		__unnamed_1,(__unnamed_2 - __unnamed_1)
__unnamed_1:
        /*00d2*/ 	.byte	0x61, 0x75, 0x74, 0x6f, 0x20, 0x63, 0x75, 0x74, 0x65, 0x3a, 0x3a, 0x61, 0x73, 0x5f, 0x70, 0x6f
        /* <DEDUP_REMOVED lines=24> */
        /*0262*/ 	.byte	0x3e, 0x3e, 0x3e, 0x5d, 0x00
	.type		__unnamed_2,@object
	.size		__unnamed_2,(.L_2 - __unnamed_2)
__unnamed_2:
        /* <DEDUP_REMOVED lines=46> */
        /*0547*/ 	.byte	0x75, 0x74, 0x65, 0x3a, 0x3a, 0x43, 0x3c, 0x30, 0x3e, 0x3e, 0x3e, 0x3e, 0x5d, 0x00
.L_2:


//--------------------- .nv.shared._ZN7cutlass13device_kernelINS_4gemm6kernel13GemmUniversalIN4cute5tupleIJiiiiEEENS1_10collective13CollectiveMmaINS1_35MainloopSm100TmaUmmaWarpSpecializedILi2ELi2ELi4ENS5_IJNS4_1CILi1EEESB_SB_EEEEENS5_IJNSA_ILi64EEENSA_ILi256EEENSA_ILi128EEEEEENS_6half_tENS5_IJlSB_lEEESI_SJ_NS4_8TiledMMAINS4_8MMA_AtomIJNS4_20SM100_MMA_F16BF16_SSISI_SI_fLi64ELi256ELNS4_4UMMA5MajorE0ELSO_0ELNSN_7ScaleInE0ELSP_0EEEEEENS4_6LayoutISC_NS5_IJNSA_ILi0EEEST_ST_EEEEENS5_IJNS4_10UnderscoreESW_SW_EEEEENS4_13SM90_TMA_LOADENS4_14ComposedLayoutINS4_7SwizzleILi3ELi4ELi3EEENS4_18smem_ptr_flag_bitsILi16EEENSS_INS5_IJNSA_ILi8EEESE_EEENS5_IJSE_SB_EEEEEEEvNS4_8identityESZ_S19_vS1A_EENS_8epilogue10collective18CollectiveEpilogueINS1C_23Sm100TmaWarpSpecializedILi4ELi2ELi32ELb1ELb0EEEJSH_NS5_IJNSS_ISE_SB_EES1H_EEESI_SJ_SI_SJ_NS1C_6fusion15FusionCallbacksIS1G_NS1J_17LinearCombinationISI_fSI_fLNS_15FloatRoundStyleE2EEESH_S1I_JEEENS4_5SM1004TMEM4LOAD26SM100_TMEM_LOAD_16dp256b8xESZ_S19_NS4_17SM75_U32x4_LDSM_NENS4_14SM90_TMA_STOREES19_NS4_17SM90_U32x4_STSM_NENS4_39AutoVectorizingCopyWithAssumedAlignmentILi128EEEEEEvvEEEEvNT_6ParamsE --------------------------
	.section	.nv.shared._ZN7cutlass13device_kernelINS_4gemm6kernel13GemmUniversalIN4cute5tupleIJiiiiEEENS1_10collective13CollectiveMmaINS1_35MainloopSm100TmaUmmaWarpSpecializedILi2ELi2ELi4ENS5_IJNS4_1CILi1EEESB_SB_EEEEENS5_IJNSA_ILi64EEENSA_ILi256EEENSA_ILi128EEEEEENS_6half_tENS5_IJlSB_lEEESI_SJ_NS4_8TiledMMAINS4_8MMA_AtomIJNS4_20SM100_MMA_F16BF16_SSISI_SI_fLi64ELi256ELNS4_4UMMA5MajorE0ELSO_0ELNSN_7ScaleInE0ELSP_0EEEEEENS4_6LayoutISC_NS5_IJNSA_ILi0EEEST_ST_EEEEENS5_IJNS4_10UnderscoreESW_SW_EEEEENS4_13SM90_TMA_LOADENS4_14ComposedLayoutINS4_7SwizzleILi3ELi4ELi3EEENS4_18smem_ptr_flag_bitsILi16EEENSS_INS5_IJNSA_ILi8EEESE_EEENS5_IJSE_SB_EEEEEEEvNS4_8identityESZ_S19_vS1A_EENS_8epilogue10collective18CollectiveEpilogueINS1C_23Sm100TmaWarpSpecializedILi4ELi2ELi32ELb1ELb0EEEJSH_NS5_IJNSS_ISE_SB_EES1H_EEESI_SJ_SI_SJ_NS1C_6fusion15FusionCallbacksIS1G_NS1J_17LinearCombinationISI_fSI_fLNS_15FloatRoundStyleE2EEESH_S1I_JEEENS4_5SM1004TMEM4LOAD26SM100_TMEM_LOAD_16dp256b8xESZ_S19_NS4_17SM75_U32x4_LDSM_NENS4_14SM90_TMA_STOREES19_NS4_17SM90_U32x4_STSM_NENS4_39AutoVectorizingCopyWithAssumedAlignmentILi128EEEEEEvvEEEEvNT_6ParamsE,"aw",@nobits
	.sectionflags	@""
	.align	16
	.zero		1024


//--------------------- .nv.shared.reserved.0     --------------------------
	.section	.nv.shared.reserved.0,"aw",@nobits
	.weak		__nv_reservedSMEM_offset_0_alias
	.size		__nv_reservedSMEM_offset_0_alias, 0, 64
	.other		__nv_reservedSMEM_offset_0_alias,@"STO_CUDA_RESERVED_SHARED STV_DEFAULT"
__nv_reservedSMEM_offset_0_alias:
	.zero		0
.nv.shared.reserved.0:
	.zero		64
	.weak		__nv_reservedSMEM_tcgen05_partition
	.type		__nv_reservedSMEM_tcgen05_partition,@object
	.size		__nv_reservedSMEM_tcgen05_partition,(.L_0 - __nv_reservedSMEM_tcgen05_partition)
__nv_reservedSMEM_tcgen05_partition:
	.zero		32
.L_0:


//--------------------- .nv.global                --------------------------
	.section	.nv.global,"aw",@nobits
.nv.global:
	.type		_ZN39_INTERNAL_997ff2d7_4_k_cu_56e3be5e_62794cute1_E,@object
	.size		_ZN39_INTERNAL_997ff2d7_4_k_cu_56e3be5e_62794cute1_E,(_ZN39_INTERNAL_997ff2d7_4_k_cu_56e3be5e_62794cuda3std3__45__cpo6cbeginE - _ZN39_INTERNAL_997ff2d7_4_k_cu_56e3be5e_62794cute1_E)
_ZN39_INTERNAL_997ff2d7_4_k_cu_56e3be5e_62794cute1_E:
	.zero		1
	.type		_ZN39_INTERNAL_997ff2d7_4_k_cu_56e3be5e_62794cuda3std3__45__cpo6cbeginE,@object
	.size		_ZN39_INTERNAL_997ff2d7_4_k_cu_56e3be5e_62794cuda3std3__45__cpo6cbeginE,(_ZN39_INTERNAL_997ff2d7_4_k_cu_56e3be5e_62794cuda3std3__48in_placeE - _ZN39_INTERNAL_997ff2d7_4_k_cu_56e3be5e_62794cuda3std3__45__cpo6cbeginE)
_ZN39_INTERNAL_997ff2d7_4_k_cu_56e3be5e_62794cuda3std3__45__cpo6cbeginE:
	.zero		1
	.type		_ZN39_INTERNAL_997ff2d7_4_k_cu_56e3be5e_62794cuda3std3__48in_placeE,@object
	.size		_ZN39_INTERNAL_997ff2d7_4_k_cu_56e3be5e_62794cuda3std3__48in_placeE,(_ZN39_INTERNAL_997ff2d7_4_k_cu_56e3be5e_62794cuda3std6ranges3__45__cpo9iter_moveE - _ZN39_INTERNAL_997ff2d7_4_k_cu_56e3be5e_62794cuda3std3__48in_placeE)
_ZN39_INTERNAL_997ff2d7_4_k_cu_56e3be5e_62794cuda3std3__48in_placeE:
	.zero		1
	.type		_ZN39_INTERNAL_997ff2d7_4_k_cu_56e3be5e_62794cuda3std6ranges3__45__cpo9iter_moveE,@object
	.size		_ZN39_INTERNAL_997ff2d7_4_k_cu_56e3be5e_62794cuda3std6ranges3__45__cpo9iter_moveE,(_ZN39_INTERNAL_997ff2d7_4_k_cu_56e3be5e_62794cuda3std3__45__cpo5beginE - _ZN39_INTERNAL_997ff2d7_4_k_cu_56e3be5e_62794cuda3std6ranges3__45__cpo9iter_moveE)
_ZN39_INTERNAL_997ff2d7_4_k_cu_56e3be5e_62794cuda3std6ranges3__45__cpo9iter_moveE:
	.zero		1
	.type		_ZN39_INTERNAL_997ff2d7_4_k_cu_56e3be5e_62794cuda3std3__45__cpo5beginE,@object
	.size		_ZN39_INTERNAL_997ff2d7_4_k_cu_56e3be5e_62794cuda3std3__45__cpo5beginE,(_ZN39_INTERNAL_997ff2d7_4_k_cu_56e3be5e_62794cuda3std3__441_GLOBAL__N__997ff2d7_4_k_cu_56e3be5e_62796ignoreE - _ZN39_INTERNAL_997ff2d7_4_k_cu_56e3be5e_62794cuda3std3__45__cpo5beginE)
_ZN39_INTERNAL_997ff2d7_4_k_cu_56e3be5e_62794cuda3std3__45__cpo5beginE:
	.zero		1
	.type		_ZN39_INTERNAL_997ff2d7_4_k_cu_56e3be5e_62794cuda3std3__441_GLOBAL__N__997ff2d7_4_k_cu_56e3be5e_62796ignoreE,@object
	.size		_ZN39_INTERNAL_997ff2d7_4_k_cu_56e3be5e_62794cuda3std3__441_GLOBAL__N__997ff2d7_4_k_cu_56e3be5e_62796ignoreE,(_ZN39_INTERNAL_997ff2d7_4_k_cu_56e3be5e_62794cute7productE - _ZN39_INTERNAL_997ff2d7_4_k_cu_56e3be5e_62794cuda3std3__441_GLOBAL__N__997ff2d7_4_k_cu_56e3be5e_62796ignoreE)
_ZN39_INTERNAL_997ff2d7_4_k_cu_56e3be5e_62794cuda3std3__441_GLOBAL__N__997ff2d7_4_k_cu_56e3be5e_62796ignoreE:
	.zero		1
	.type		_ZN39_INTERNAL_997ff2d7_4_k_cu_56e3be5e_62794cute7productE,@object
	.size		_ZN39_INTERNAL_997ff2d7_4_k_cu_56e3be5e_62794cute7productE,(_ZN39_INTERNAL_997ff2d7_4_k_cu_56e3be5e_62794cuda3std3__45__cpo3endE - _ZN39_INTERNAL_997ff2d7_4_k_cu_56e3be5e_62794cute7productE)
_ZN39_INTERNAL_997ff2d7_4_k_cu_56e3be5e_62794cute7productE:
	.zero		1
	.type		_ZN39_INTERNAL_997ff2d7_4_k_cu_56e3be5e_62794cuda3std3__45__cpo3endE,@object
	.size		_ZN39_INTERNAL_997ff2d7_4_k_cu_56e3be5e_62794cuda3std3__45__cpo3endE,(_ZN39_INTERNAL_997ff2d7_4_k_cu_56e3be5e_62794cuda3std3__419piecewise_constructE - _ZN39_INTERNAL_997ff2d7_4_k_cu_56e3be5e_62794cuda3std3__45__cpo3endE)
_ZN39_INTERNAL_997ff2d7_4_k_cu_56e3be5e_62794cuda3std3__45__cpo3endE:
	.zero		1
	.type		_ZN39_INTERNAL_997ff2d7_4_k_cu_56e3be5e_62794cuda3std3__419piecewise_constructE,@object
	.size		_ZN39_INTERNAL_997ff2d7_4_k_cu_56e3be5e_62794cuda3std3__419piecewise_constructE,(_ZN39_INTERNAL_997ff2d7_4_k_cu_56e3be5e_62794cuda3std3__45__cpo4cendE - _ZN39_INTERNAL_997ff2d7_4_k_cu_56e3be5e_62794cuda3std3__419piecewise_constructE)
_ZN39_INTERNAL_997ff2d7_4_k_cu_56e3be5e_62794cuda3std3__419piecewise_constructE:
	.zero		1
	.type		_ZN39_INTERNAL_997ff2d7_4_k_cu_56e3be5e_62794cuda3std3__45__cpo4cendE,@object
	.size		_ZN39_INTERNAL_997ff2d7_4_k_cu_56e3be5e_62794cuda3std3__45__cpo4cendE,(_ZN39_INTERNAL_997ff2d7_4_k_cu_56e3be5e_62794cuda3std6ranges3__45__cpo4swapE - _ZN39_INTERNAL_997ff2d7_4_k_cu_56e3be5e_62794cuda3std3__45__cpo4cendE)
_ZN39_INTERNAL_997ff2d7_4_k_cu_56e3be5e_62794cuda3std3__45__cpo4cendE:
	.zero		1
	.type		_ZN39_INTERNAL_997ff2d7_4_k_cu_56e3be5e_62794cuda3std6ranges3__45__cpo4swapE,@object
	.size		_ZN39_INTERNAL_997ff2d7_4_k_cu_56e3be5e_62794cuda3std6ranges3__45__cpo4swapE,(.L_10 - _ZN39_INTERNAL_997ff2d7_4_k_cu_56e3be5e_62794cuda3std6ranges3__45__cpo4swapE)
_ZN39_INTERNAL_997ff2d7_4_k_cu_56e3be5e_62794cuda3std6ranges3__45__cpo4swapE:
	.zero		1
.L_10:


//--------------------- .nv.constant0._ZN7cutlass13device_kernelINS_4gemm6kernel13GemmUniversalIN4cute5tupleIJiiiiEEENS1_10collective13CollectiveMmaINS1_35MainloopSm100TmaUmmaWarpSpecializedILi2ELi2ELi4ENS5_IJNS4_1CILi1EEESB_SB_EEEEENS5_IJNSA_ILi64EEENSA_ILi256EEENSA_ILi128EEEEEENS_6half_tENS5_IJlSB_lEEESI_SJ_NS4_8TiledMMAINS4_8MMA_AtomIJNS4_20SM100_MMA_F16BF16_SSISI_SI_fLi64ELi256ELNS4_4UMMA5MajorE0ELSO_0ELNSN_7ScaleInE0ELSP_0EEEEEENS4_6LayoutISC_NS5_IJNSA_ILi0EEEST_ST_EEEEENS5_IJNS4_10UnderscoreESW_SW_EEEEENS4_13SM90_TMA_LOADENS4_14ComposedLayoutINS4_7SwizzleILi3ELi4ELi3EEENS4_18smem_ptr_flag_bitsILi16EEENSS_INS5_IJNSA_ILi8EEESE_EEENS5_IJSE_SB_EEEEEEEvNS4_8identityESZ_S19_vS1A_EENS_8epilogue10collective18CollectiveEpilogueINS1C_23Sm100TmaWarpSpecializedILi4ELi2ELi32ELb1ELb0EEEJSH_NS5_IJNSS_ISE_SB_EES1H_EEESI_SJ_SI_SJ_NS1C_6fusion15FusionCallbacksIS1G_NS1J_17LinearCombinationISI_fSI_fLNS_15FloatRoundStyleE2EEESH_S1I_JEEENS4_5SM1004TMEM4LOAD26SM100_TMEM_LOAD_16dp256b8xESZ_S19_NS4_17SM75_U32x4_LDSM_NENS4_14SM90_TMA_STOREES19_NS4_17SM90_U32x4_STSM_NENS4_39AutoVectorizingCopyWithAssumedAlignmentILi128EEEEEEvvEEEEvNT_6ParamsE --------------------------
	.section	.nv.constant0._ZN7cutlass13device_kernelINS_4gemm6kernel13GemmUniversalIN4cute5tupleIJiiiiEEENS1_10collective13CollectiveMmaINS1_35MainloopSm100TmaUmmaWarpSpecializedILi2ELi2ELi4ENS5_IJNS4_1CILi1EEESB_SB_EEEEENS5_IJNSA_ILi64EEENSA_ILi256EEENSA_ILi128EEEEEENS_6half_tENS5_IJlSB_lEEESI_SJ_NS4_8TiledMMAINS4_8MMA_AtomIJNS4_20SM100_MMA_F16BF16_SSISI_SI_fLi64ELi256ELNS4_4UMMA5MajorE0ELSO_0ELNSN_7ScaleInE0ELSP_0EEEEEENS4_6LayoutISC_NS5_IJNSA_ILi0EEEST_ST_EEEEENS5_IJNS4_10UnderscoreESW_SW_EEEEENS4_13SM90_TMA_LOADENS4_14ComposedLayoutINS4_7SwizzleILi3ELi4ELi3EEENS4_18smem_ptr_flag_bitsILi16EEENSS_INS5_IJNSA_ILi8EEESE_EEENS5_IJSE_SB_EEEEEEEvNS4_8identityESZ_S19_vS1A_EENS_8epilogue10collective18CollectiveEpilogueINS1C_23Sm100TmaWarpSpecializedILi4ELi2ELi32ELb1ELb0EEEJSH_NS5_IJNSS_ISE_SB_EES1H_EEESI_SJ_SI_SJ_NS1C_6fusion15FusionCallbacksIS1G_NS1J_17LinearCombinationISI_fSI_fLNS_15FloatRoundStyleE2EEESH_S1I_JEEENS4_5SM1004TMEM4LOAD26SM100_TMEM_LOAD_16dp256b8xESZ_S19_NS4_17SM75_U32x4_LDSM_NENS4_14SM90_TMA_STOREES19_NS4_17SM90_U32x4_STSM_NENS4_39AutoVectorizingCopyWithAssumedAlignmentILi128EEEEEEvvEEEEvNT_6ParamsE,"a",@progbits
	.sectionflags	@""
	.align	4
.nv.constant0._ZN7cutlass13device_kernelINS_4gemm6kernel13GemmUniversalIN4cute5tupleIJiiiiEEENS1_10collective13CollectiveMmaINS1_35MainloopSm100TmaUmmaWarpSpecializedILi2ELi2ELi4ENS5_IJNS4_1CILi1EEESB_SB_EEEEENS5_IJNSA_ILi64EEENSA_ILi256EEENSA_ILi128EEEEEENS_6half_tENS5_IJlSB_lEEESI_SJ_NS4_8TiledMMAINS4_8MMA_AtomIJNS4_20SM100_MMA_F16BF16_SSISI_SI_fLi64ELi256ELNS4_4UMMA5MajorE0ELSO_0ELNSN_7ScaleInE0ELSP_0EEEEEENS4_6LayoutISC_NS5_IJNSA_ILi0EEEST_ST_EEEEENS5_IJNS4_10UnderscoreESW_SW_EEEEENS4_13SM90_TMA_LOADENS4_14ComposedLayoutINS4_7SwizzleILi3ELi4ELi3EEENS4_18smem_ptr_flag_bitsILi16EEENSS_INS5_IJNSA_ILi8EEESE_EEENS5_IJSE_SB_EEEEEEEvNS4_8identityESZ_S19_vS1A_EENS_8epilogue10collective18CollectiveEpilogueINS1C_23Sm100TmaWarpSpecializedILi4ELi2ELi32ELb1ELb0EEEJSH_NS5_IJNSS_ISE_SB_EES1H_EEESI_SJ_SI_SJ_NS1C_6fusion15FusionCallbacksIS1G_NS1J_17LinearCombinationISI_fSI_fLNS_15FloatRoundStyleE2EEESH_S1I_JEEENS4_5SM1004TMEM4LOAD26SM100_TMEM_LOAD_16dp256b8xESZ_S19_NS4_17SM75_U32x4_LDSM_NENS4_14SM90_TMA_STOREES19_NS4_17SM90_U32x4_STSM_NENS4_39AutoVectorizingCopyWithAssumedAlignmentILi128EEEEEEvvEEEEvNT_6ParamsE:
	.zero		2944


//--------------------- SYMBOLS --------------------------

	.type		.nv.reservedSmem.offset0,@object
	.size		.nv.reservedSmem.offset0,0x4
	.type		.nv.reservedSmem.cap,@object
	.size		.nv.reservedSmem.cap,0x4
	.type		__assertfail,@function
